	.target	sm_90a

	.elftype	@"ET_EXEC"


//--------------------- .note.nv.tkinfo           --------------------------
	.section	.note.nv.tkinfo,"",@"SHT_NOTE"
	.sectionflags	@"SHF_NOTE_NV_TKINFO"
	.tkinfo
        /*0018*/ 	.word	0x00000002
        /*0030*/ 	.string	""
        /*0030*/ 	.string	"ptxas"
        /*0030*/ 	.string	"Cuda compilation tools, release 13.0, V13.0.88"
        /*0030*/ 	.string	"Build cuda_13.0.r13.0/compiler.36424714_0"
        /*0030*/ 	.string	"-arch sm_90a -m 64 "



//--------------------- .note.nv.cuinfo           --------------------------
	.section	.note.nv.cuinfo,"",@"SHT_NOTE"
	.sectionflags	@"SHF_NOTE_NV_CUINFO"
        /*0018*/ 	.short	0x0002
        /*001a*/ 	.short	0x005a
        /*001c*/ 	.short	0x0082
	.zero		2


//--------------------- .nv.info                  --------------------------
	.section	.nv.info,"",@"SHT_CUDA_INFO"
	.align	4


	//----- nvinfo : EIATTR_REGCOUNT
	.align		4
        /*0000*/ 	.byte	0x04, 0x2f
        /*0002*/ 	.short	(.L_12 - .L_11)
	.align		4
.L_11:
        /*0004*/ 	.word	index@(_ZN7cutlass13device_kernelINS_4gemm6kernel13GemmUniversalIN4cute5tupleIJiiiiEEENS1_10collective13CollectiveMmaINS1_40MainloopSm90TmaGmmaWarpSpecializedSparseILi11ENS5_IJNS4_1CILi2EEENSA_ILi1EEESC_EEENS1_32KernelTmaWarpSpecializedPingpongEEENS5_IJNSA_ILi64EEENSA_ILi128EEESG_EEENS_6half_tENS5_IJNS4_6LayoutINS5_IJiNS5_IJSB_iEEEiEEENS5_IJlNS5_IJSC_SB_EEElEEEEENSK_INS5_IJNS5_IJNS5_IJNSA_ILi8EEESB_NSA_ILi4EEEEEEiEEENS5_IJNS5_IJNSA_ILi16EEESB_SB_EEEiEEEiEEENS5_IJNS5_IJNS5_IJSG_SU_NSA_ILi1024EEEEEENSA_ILi4096EEEEEENS5_IJNS5_IJSC_NSA_ILi512EEENSA_ILi32EEEEEElEEElEEEEEEEESJ_NS5_IJlSC_lEEENS4_8TiledMMAINS4_8MMA_AtomIJNS4_4SM904GMMA6SPARSE27GMMA_64x128x32_F32F16F16_SSILNS1D_5MajorE0ELS1G_0ELNS1D_7ScaleInE1ELS1H_1ELNS1D_9SparseSelE0EEEEEENSK_INS5_IJSC_SC_SC_EEENS5_IJNSA_ILi0EEES1M_S1M_EEEEENS5_IJNS4_10UnderscoreES1P_S1P_EEEEENS4_13SM90_TMA_LOADENS4_14ComposedLayoutINS4_7SwizzleILi2ELi4ELi3EEENS4_25smem_sparse_ptr_flag_bitsILi2ELi16EEENSK_INS5_IJNS5_IJSC_SQ_EEENS5_IJSB_S13_EEEEEENS5_IJNS5_IJS1M_SG_EEESN_EEEEEEEvNS4_8identityENS4_23SM90_TMA_LOAD_MULTICASTENS1T_INS1U_ILi3ELi4ELi3EEENS4_18smem_ptr_flag_bitsILi16EEENSK_INS5_IJSQ_SG_EEENS5_IJSG_SC_EEEEEEEvS25_EENS_8epilogue10collective6detail29Sm90TmaWarpSpecializedAdapterINS2G_15DefaultEpilogueIfNS5_IJSC_llEEES2K_NS2F_6thread17LinearCombinationIfLi1EffLNS2L_9ScaleType4KindE0ELNS_15FloatRoundStyleE2EfEENS1_15EpilogueDefaultEEEEEvvEEEEvNT_6ParamsE)
        /*0008*/ 	.word	0x000000a8


	//----- nvinfo : EIATTR_FRAME_SIZE
	.align		4
.L_12:
        /*000c*/ 	.byte	0x04, 0x11
        /*000e*/ 	.short	(.L_14 - .L_13)
	.align		4
.L_13:
        /*0010*/ 	.word	index@(_ZN7cutlass13device_kernelINS_4gemm6kernel13GemmUniversalIN4cute5tupleIJiiiiEEENS1_10collective13CollectiveMmaINS1_40MainloopSm90TmaGmmaWarpSpecializedSparseILi11ENS5_IJNS4_1CILi2EEENSA_ILi1EEESC_EEENS1_32KernelTmaWarpSpecializedPingpongEEENS5_IJNSA_ILi64EEENSA_ILi128EEESG_EEENS_6half_tENS5_IJNS4_6LayoutINS5_IJiNS5_IJSB_iEEEiEEENS5_IJlNS5_IJSC_SB_EEElEEEEENSK_INS5_IJNS5_IJNS5_IJNSA_ILi8EEESB_NSA_ILi4EEEEEEiEEENS5_IJNS5_IJNSA_ILi16EEESB_SB_EEEiEEEiEEENS5_IJNS5_IJNS5_IJSG_SU_NSA_ILi1024EEEEEENSA_ILi4096EEEEEENS5_IJNS5_IJSC_NSA_ILi512EEENSA_ILi32EEEEEElEEElEEEEEEEESJ_NS5_IJlSC_lEEENS4_8TiledMMAINS4_8MMA_AtomIJNS4_4SM904GMMA6SPARSE27GMMA_64x128x32_F32F16F16_SSILNS1D_5MajorE0ELS1G_0ELNS1D_7ScaleInE1ELS1H_1ELNS1D_9SparseSelE0EEEEEENSK_INS5_IJSC_SC_SC_EEENS5_IJNSA_ILi0EEES1M_S1M_EEEEENS5_IJNS4_10UnderscoreES1P_S1P_EEEEENS4_13SM90_TMA_LOADENS4_14ComposedLayoutINS4_7SwizzleILi2ELi4ELi3EEENS4_25smem_sparse_ptr_flag_bitsILi2ELi16EEENSK_INS5_IJNS5_IJSC_SQ_EEENS5_IJSB_S13_EEEEEENS5_IJNS5_IJS1M_SG_EEESN_EEEEEEEvNS4_8identityENS4_23SM90_TMA_LOAD_MULTICASTENS1T_INS1U_ILi3ELi4ELi3EEENS4_18smem_ptr_flag_bitsILi16EEENSK_INS5_IJSQ_SG_EEENS5_IJSG_SC_EEEEEEEvS25_EENS_8epilogue10collective6detail29Sm90TmaWarpSpecializedAdapterINS2G_15DefaultEpilogueIfNS5_IJSC_llEEES2K_NS2F_6thread17LinearCombinationIfLi1EffLNS2L_9ScaleType4KindE0ELNS_15FloatRoundStyleE2EfEENS1_15EpilogueDefaultEEEEEvvEEEEvNT_6ParamsE)
        /*0014*/ 	.word	0x00000000


	//----- nvinfo : EIATTR_MIN_STACK_SIZE
	.align		4
.L_14:
        /*0018*/ 	.byte	0x04, 0x12
        /*001a*/ 	.short	(.L_16 - .L_15)
	.align		4
.L_15:
        /*001c*/ 	.word	index@(_ZN7cutlass13device_kernelINS_4gemm6kernel13GemmUniversalIN4cute5tupleIJiiiiEEENS1_10collective13CollectiveMmaINS1_40MainloopSm90TmaGmmaWarpSpecializedSparseILi11ENS5_IJNS4_1CILi2EEENSA_ILi1EEESC_EEENS1_32KernelTmaWarpSpecializedPingpongEEENS5_IJNSA_ILi64EEENSA_ILi128EEESG_EEENS_6half_tENS5_IJNS4_6LayoutINS5_IJiNS5_IJSB_iEEEiEEENS5_IJlNS5_IJSC_SB_EEElEEEEENSK_INS5_IJNS5_IJNS5_IJNSA_ILi8EEESB_NSA_ILi4EEEEEEiEEENS5_IJNS5_IJNSA_ILi16EEESB_SB_EEEiEEEiEEENS5_IJNS5_IJNS5_IJSG_SU_NSA_ILi1024EEEEEENSA_ILi4096EEEEEENS5_IJNS5_IJSC_NSA_ILi512EEENSA_ILi32EEEEEElEEElEEEEEEEESJ_NS5_IJlSC_lEEENS4_8TiledMMAINS4_8MMA_AtomIJNS4_4SM904GMMA6SPARSE27GMMA_64x128x32_F32F16F16_SSILNS1D_5MajorE0ELS1G_0ELNS1D_7ScaleInE1ELS1H_1ELNS1D_9SparseSelE0EEEEEENSK_INS5_IJSC_SC_SC_EEENS5_IJNSA_ILi0EEES1M_S1M_EEEEENS5_IJNS4_10UnderscoreES1P_S1P_EEEEENS4_13SM90_TMA_LOADENS4_14ComposedLayoutINS4_7SwizzleILi2ELi4ELi3EEENS4_25smem_sparse_ptr_flag_bitsILi2ELi16EEENSK_INS5_IJNS5_IJSC_SQ_EEENS5_IJSB_S13_EEEEEENS5_IJNS5_IJS1M_SG_EEESN_EEEEEEEvNS4_8identityENS4_23SM90_TMA_LOAD_MULTICASTENS1T_INS1U_ILi3ELi4ELi3EEENS4_18smem_ptr_flag_bitsILi16EEENSK_INS5_IJSQ_SG_EEENS5_IJSG_SC_EEEEEEEvS25_EENS_8epilogue10collective6detail29Sm90TmaWarpSpecializedAdapterINS2G_15DefaultEpilogueIfNS5_IJSC_llEEES2K_NS2F_6thread17LinearCombinationIfLi1EffLNS2L_9ScaleType4KindE0ELNS_15FloatRoundStyleE2EfEENS1_15EpilogueDefaultEEEEEvvEEEEvNT_6ParamsE)
        /*0020*/ 	.word	0x00000000
.L_16:


//--------------------- .nv.compat                --------------------------
	.section	.nv.compat,"",@"SHT_CUDA_COMPAT_INFO"
	.align	4
        /*0000*/ 	.byte	0x02, 0x09, 0x01, 0x00, 0x02, 0x02, 0x04, 0x00, 0x02, 0x05, 0x05, 0x00, 0x03, 0x07, 0x01, 0x01
        /*0010*/ 	.byte	0x02, 0x03, 0x01, 0x00, 0x02, 0x06, 0x01, 0x00, 0x04, 0x0b, 0x08, 0x00, 0x00, 0x00, 0x00, 0x00
        /*0020*/ 	.byte	0x00, 0x00, 0x00, 0x00


//--------------------- .nv.info._ZN7cutlass13device_kernelINS_4gemm6kernel13GemmUniversalIN4cute5tupleIJiiiiEEENS1_10collective13CollectiveMmaINS1_40MainloopSm90TmaGmmaWarpSpecializedSparseILi11ENS5_IJNS4_1CILi2EEENSA_ILi1EEESC_EEENS1_32KernelTmaWarpSpecializedPingpongEEENS5_IJNSA_ILi64EEENSA_ILi128EEESG_EEENS_6half_tENS5_IJNS4_6LayoutINS5_IJiNS5_IJSB_iEEEiEEENS5_IJlNS5_IJSC_SB_EEElEEEEENSK_INS5_IJNS5_IJNS5_IJNSA_ILi8EEESB_NSA_ILi4EEEEEEiEEENS5_IJNS5_IJNSA_ILi16EEESB_SB_EEEiEEEiEEENS5_IJNS5_IJNS5_IJSG_SU_NSA_ILi1024EEEEEENSA_ILi4096EEEEEENS5_IJNS5_IJSC_NSA_ILi512EEENSA_ILi32EEEEEElEEElEEEEEEEESJ_NS5_IJlSC_lEEENS4_8TiledMMAINS4_8MMA_AtomIJNS4_4SM904GMMA6SPARSE27GMMA_64x128x32_F32F16F16_SSILNS1D_5MajorE0ELS1G_0ELNS1D_7ScaleInE1ELS1H_1ELNS1D_9SparseSelE0EEEEEENSK_INS5_IJSC_SC_SC_EEENS5_IJNSA_ILi0EEES1M_S1M_EEEEENS5_IJNS4_10UnderscoreES1P_S1P_EEEEENS4_13SM90_TMA_LOADENS4_14ComposedLayoutINS4_7SwizzleILi2ELi4ELi3EEENS4_25smem_sparse_ptr_flag_bitsILi2ELi16EEENSK_INS5_IJNS5_IJSC_SQ_EEENS5_IJSB_S13_EEEEEENS5_IJNS5_IJS1M_SG_EEESN_EEEEEEEvNS4_8identityENS4_23SM90_TMA_LOAD_MULTICASTENS1T_INS1U_ILi3ELi4ELi3EEENS4_18smem_ptr_flag_bitsILi16EEENSK_INS5_IJSQ_SG_EEENS5_IJSG_SC_EEEEEEEvS25_EENS_8epilogue10collective6detail29Sm90TmaWarpSpecializedAdapterINS2G_15DefaultEpilogueIfNS5_IJSC_llEEES2K_NS2F_6thread17LinearCombinationIfLi1EffLNS2L_9ScaleType4KindE0ELNS_15FloatRoundStyleE2EfEENS1_15EpilogueDefaultEEEEEvvEEEEvNT_6ParamsE --------------------------
	.section	.nv.info._ZN7cutlass13device_kernelINS_4gemm6kernel13GemmUniversalIN4cute5tupleIJiiiiEEENS1_10collective13CollectiveMmaINS1_40MainloopSm90TmaGmmaWarpSpecializedSparseILi11ENS5_IJNS4_1CILi2EEENSA_ILi1EEESC_EEENS1_32KernelTmaWarpSpecializedPingpongEEENS5_IJNSA_ILi64EEENSA_ILi128EEESG_EEENS_6half_tENS5_IJNS4_6LayoutINS5_IJiNS5_IJSB_iEEEiEEENS5_IJlNS5_IJSC_SB_EEElEEEEENSK_INS5_IJNS5_IJNS5_IJNSA_ILi8EEESB_NSA_ILi4EEEEEEiEEENS5_IJNS5_IJNSA_ILi16EEESB_SB_EEEiEEEiEEENS5_IJNS5_IJNS5_IJSG_SU_NSA_ILi1024EEEEEENSA_ILi4096EEEEEENS5_IJNS5_IJSC_NSA_ILi512EEENSA_ILi32EEEEEElEEElEEEEEEEESJ_NS5_IJlSC_lEEENS4_8TiledMMAINS4_8MMA_AtomIJNS4_4SM904GMMA6SPARSE27GMMA_64x128x32_F32F16F16_SSILNS1D_5MajorE0ELS1G_0ELNS1D_7ScaleInE1ELS1H_1ELNS1D_9SparseSelE0EEEEEENSK_INS5_IJSC_SC_SC_EEENS5_IJNSA_ILi0EEES1M_S1M_EEEEENS5_IJNS4_10UnderscoreES1P_S1P_EEEEENS4_13SM90_TMA_LOADENS4_14ComposedLayoutINS4_7SwizzleILi2ELi4ELi3EEENS4_25smem_sparse_ptr_flag_bitsILi2ELi16EEENSK_INS5_IJNS5_IJSC_SQ_EEENS5_IJSB_S13_EEEEEENS5_IJNS5_IJS1M_SG_EEESN_EEEEEEEvNS4_8identityENS4_23SM90_TMA_LOAD_MULTICASTENS1T_INS1U_ILi3ELi4ELi3EEENS4_18smem_ptr_flag_bitsILi16EEENSK_INS5_IJSQ_SG_EEENS5_IJSG_SC_EEEEEEEvS25_EENS_8epilogue10collective6detail29Sm90TmaWarpSpecializedAdapterINS2G_15DefaultEpilogueIfNS5_IJSC_llEEES2K_NS2F_6thread17LinearCombinationIfLi1EffLNS2L_9ScaleType4KindE0ELNS_15FloatRoundStyleE2EfEENS1_15EpilogueDefaultEEEEEvvEEEEvNT_6ParamsE,"",@"SHT_CUDA_INFO"
	.sectionflags	@""
	.align	4


	//----- nvinfo : EIATTR_CUDA_API_VERSION
	.align		4
        /*0000*/ 	.byte	0x04, 0x37
        /*0002*/ 	.short	(.L_18 - .L_17)
.L_17:
        /*0004*/ 	.word	0x00000082


	//----- nvinfo : EIATTR_KPARAM_INFO
	.align		4
.L_18:
        /*0008*/ 	.byte	0x04, 0x17
        /*000a*/ 	.short	(.L_20 - .L_19)
.L_19:
        /*000c*/ 	.word	0x00000000
        /*0010*/ 	.short	0x0000
        /*0012*/ 	.short	0x0070
        /*0014*/ 	.byte	0x00, 0xf0, 0x01, 0x14


	//----- nvinfo : EIATTR_SPARSE_MMA_MASK
	.align		4
.L_20:
        /*0018*/ 	.byte	0x03, 0x50
        /*001a*/ 	.short	0x0002


	//----- nvinfo : EIATTR_MAXREG_COUNT
	.align		4
        /*001c*/ 	.byte	0x03, 0x1b
        /*001e*/ 	.short	0x00a8


	//----- nvinfo : EIATTR_NUM_BARRIERS
	.align		4
        /*0020*/ 	.byte	0x02, 0x4c
        /*0022*/ 	.byte	0x01
	.zero		1


	//----- nvinfo : EIATTR_MERCURY_ISA_VERSION
	.align		4
        /*0024*/ 	.byte	0x03, 0x5f
        /*0026*/ 	.short	0x0101


	//----- nvinfo : EIATTR_INT_WARP_WIDE_INSTR_OFFSETS
	.align		4
        /*0028*/ 	.byte	0x04, 0x31
        /*002a*/ 	.short	(.L_22 - .L_21)


	//   ....[0]....
.L_21:
        /*002c*/ 	.word	0x000005c0


	//   ....[1]....
        /*0030*/ 	.word	0x000006d0


	//   ....[2]....
        /*0034*/ 	.word	0x000006f0


	//   ....[3]....
        /*0038*/ 	.word	0x00000710


	//   ....[4]....
        /*003c*/ 	.word	0x00000770


	//   ....[5]....
        /*0040*/ 	.word	0x00000880


	//   ....[6]....
        /*0044*/ 	.word	0x00000890


	//   ....[7]....
        /*0048*/ 	.word	0x000008c0


	//----- nvinfo : EIATTR_COOP_GROUP_MASK_REGIDS
	.align		4
.L_22:
        /*004c*/ 	.byte	0x04, 0x29
        /*004e*/ 	.short	(.L_24 - .L_23)


	//   ....[0]....
.L_23:
        /*0050*/ 	.word	0xffffffff


	//   ....[1]....
        /*0054*/ 	.word	0xffffffff


	//   ....[2]....
        /*0058*/ 	.word	0xffffffff


	//   ....[3]....
        /*005c*/ 	.word	0xffffffff


	//   ....[4]....
        /*0060*/ 	.word	0xffffffff


	//   ....[5]....
        /*0064*/ 	.word	0xffffffff


	//   ....[6]....
        /*0068*/ 	.word	0xffffffff


	//----- nvinfo : EIATTR_COOP_GROUP_INSTR_OFFSETS
	.align		4
.L_24:
        /*006c*/ 	.byte	0x04, 0x28
        /*006e*/ 	.short	(.L_26 - .L_25)


	//   ....[0]....
.L_25:
        /*0070*/ 	.word	0x00000060


	//   ....[1]....
        /*0074*/ 	.word	0x00000070


	//   ....[2]....
        /*0078*/ 	.word	0x00000160


	//   ....[3]....
        /*007c*/ 	.word	0x00000410


	//   ....[4]....
        /*0080*/ 	.word	0x00000450


	//   ....[5]....
        /*0084*/ 	.word	0x000004e0


	//   ....[6]....
        /*0088*/ 	.word	0x00000a50


	//----- nvinfo : EIATTR_REG_RECONFIG
	.align		4
.L_26:
        /*008c*/ 	.byte	0x01, 0x54
	.zero		2


	//----- nvinfo : EIATTR_MBARRIER_INSTR_OFFSETS
	.align		4
        /*0090*/ 	.byte	0x04, 0x39
        /*0092*/ 	.short	(.L_28 - .L_27)


	//   ....[0]....
.L_27:
        /*0094*/ 	.word	0x00000280
        /*0098*/ 	.word	0x000000ff
        /*009c*/ 	.word	0x00000000
        /*00a0*/ 	.short	0x0100
        /*00a2*/ 	.byte	0x08
	.zero		1


	//   ....[1]....
        /*00a4*/ 	.word	0x00000290
        /*00a8*/ 	.word	0x000000ff
        /*00ac*/ 	.word	0x00000058
        /*00b0*/ 	.short	0x0100
        /*00b2*/ 	.byte	0x08
	.zero		1


	//   ....[2]....
        /*00b4*/ 	.word	0x000002a0
        /*00b8*/ 	.word	0x000000ff
        /*00bc*/ 	.word	0x00000008
        /*00c0*/ 	.short	0x0100
        /*00c2*/ 	.byte	0x08
	.zero		1


	//   ....[3]....
        /*00c4*/ 	.word	0x000002b0
        /*00c8*/ 	.word	0x000000ff
        /*00cc*/ 	.word	0x00000060
        /*00d0*/ 	.short	0x0100
        /*00d2*/ 	.byte	0x08
	.zero		1


	//   ....[4]....
        /*00d4*/ 	.word	0x000002c0
        /*00d8*/ 	.word	0x000000ff
        /*00dc*/ 	.word	0x00000010
        /*00e0*/ 	.short	0x0100
        /*00e2*/ 	.byte	0x08
	.zero		1


	//   ....[5]....
        /*00e4*/ 	.word	0x000002d0
        /*00e8*/ 	.word	0x000000ff
        /*00ec*/ 	.word	0x00000068
        /*00f0*/ 	.short	0x0100
        /*00f2*/ 	.byte	0x08
	.zero		1


	//   ....[6]....
        /*00f4*/ 	.word	0x000002e0
        /*00f8*/ 	.word	0x000000ff
        /*00fc*/ 	.word	0x00000018
        /*0100*/ 	.short	0x0100
        /*0102*/ 	.byte	0x08
	.zero		1


	//   ....[7]....
        /*0104*/ 	.word	0x000002f0
        /*0108*/ 	.word	0x000000ff
        /*010c*/ 	.word	0x00000070
        /*0110*/ 	.short	0x0100
        /*0112*/ 	.byte	0x08
	.zero		1


	//   ....[8]....
        /*0114*/ 	.word	0x00000300
        /*0118*/ 	.word	0x000000ff
        /*011c*/ 	.word	0x00000020
        /*0120*/ 	.short	0x0100
        /*0122*/ 	.byte	0x08
	.zero		1


	//   ....[9]....
        /*0124*/ 	.word	0x00000310
        /*0128*/ 	.word	0x000000ff
        /*012c*/ 	.word	0x00000078
        /*0130*/ 	.short	0x0100
        /*0132*/ 	.byte	0x08
	.zero		1


	//   ....[10]....
        /*0134*/ 	.word	0x00000320
        /*0138*/ 	.word	0x000000ff
        /*013c*/ 	.word	0x00000028
        /*0140*/ 	.short	0x0100
        /*0142*/ 	.byte	0x08
	.zero		1


	//   ....[11]....
        /*0144*/ 	.word	0x00000330
        /*0148*/ 	.word	0x000000ff
        /*014c*/ 	.word	0x00000080
        /*0150*/ 	.short	0x0100
        /*0152*/ 	.byte	0x08
	.zero		1


	//   ....[12]....
        /*0154*/ 	.word	0x00000340
        /*0158*/ 	.word	0x000000ff
        /*015c*/ 	.word	0x00000030
        /*0160*/ 	.short	0x0100
        /*0162*/ 	.byte	0x08
	.zero		1


	//   ....[13]....
        /*0164*/ 	.word	0x00000350
        /*0168*/ 	.word	0x000000ff
        /*016c*/ 	.word	0x00000088
        /*0170*/ 	.short	0x0100
        /*0172*/ 	.byte	0x08
	.zero		1


	//   ....[14]....
        /*0174*/ 	.word	0x00000360
        /*0178*/ 	.word	0x000000ff
        /*017c*/ 	.word	0x00000038
        /*0180*/ 	.short	0x0100
        /*0182*/ 	.byte	0x08
	.zero		1


	//   ....[15]....
        /*0184*/ 	.word	0x00000370
        /*0188*/ 	.word	0x000000ff
        /*018c*/ 	.word	0x00000090
        /*0190*/ 	.short	0x0100
        /*0192*/ 	.byte	0x08
	.zero		1


	//   ....[16]....
        /*0194*/ 	.word	0x00000380
        /*0198*/ 	.word	0x000000ff
        /*019c*/ 	.word	0x00000040
        /*01a0*/ 	.short	0x0100
        /*01a2*/ 	.byte	0x08
	.zero		1


	//   ....[17]....
        /*01a4*/ 	.word	0x00000390
        /*01a8*/ 	.word	0x000000ff
        /*01ac*/ 	.word	0x00000098
        /*01b0*/ 	.short	0x0100
        /*01b2*/ 	.byte	0x08
	.zero		1


	//   ....[18]....
        /*01b4*/ 	.word	0x000003a0
        /*01b8*/ 	.word	0x000000ff
        /*01bc*/ 	.word	0x00000048
        /*01c0*/ 	.short	0x0100
        /*01c2*/ 	.byte	0x08
	.zero		1


	//   ....[19]....
        /*01c4*/ 	.word	0x000003b0
        /*01c8*/ 	.word	0x000000ff
        /*01cc*/ 	.word	0x000000a0
        /*01d0*/ 	.short	0x0100
        /*01d2*/ 	.byte	0x08
	.zero		1


	//   ....[20]....
        /*01d4*/ 	.word	0x000003c0
        /*01d8*/ 	.word	0x000000ff
        /*01dc*/ 	.word	0x00000050
        /*01e0*/ 	.short	0x0100
        /*01e2*/ 	.byte	0x08
	.zero		1


	//   ....[21]....
        /*01e4*/ 	.word	0x000003d0
        /*01e8*/ 	.word	0x000000ff
        /*01ec*/ 	.word	0x000000a8
        /*01f0*/ 	.short	0x0100
        /*01f2*/ 	.byte	0x08
	.zero		1


	//   ....[22]....
        /*01f4*/ 	.word	0x00000910
        /*01f8*/ 	.word	0x000000ff
        /*01fc*/ 	.word	0x000000e0
        /*0200*/ 	.short	0x0100
        /*0202*/ 	.byte	0x08
	.zero		1


	//   ....[23]....
        /*0204*/ 	.word	0x000009b0
        /*0208*/ 	.word	0x000000ff
        /*020c*/ 	.word	0x000000e8
        /*0210*/ 	.short	0x0100
        /*0212*/ 	.byte	0x08
	.zero		1


	//   ....[24]....
        /*0214*/ 	.word	0x000009d0
        /*0218*/ 	.word	0x000000ff
        /*021c*/ 	.word	0x000000c0
        /*0220*/ 	.short	0x0100
        /*0222*/ 	.byte	0x09
	.zero		1


	//   ....[25]....
        /*0224*/ 	.word	0x000009e0
        /*0228*/ 	.word	0x000000ff
        /*022c*/ 	.word	0x000000c8
        /*0230*/ 	.short	0x0100
        /*0232*/ 	.byte	0x09
	.zero		1


	//   ....[26]....
        /*0234*/ 	.word	0x000009f0
        /*0238*/ 	.word	0x000000ff
        /*023c*/ 	.word	0x000000d0
        /*0240*/ 	.short	0x0100
        /*0242*/ 	.byte	0x09
	.zero		1


	//   ....[27]....
        /*0244*/ 	.word	0x00000a00
        /*0248*/ 	.word	0x000000ff
        /*024c*/ 	.word	0x000000d8
        /*0250*/ 	.short	0x0100
        /*0252*/ 	.byte	0x09
	.zero		1


	//   ....[28]....
        /*0254*/ 	.word	0x00001860
        /*0258*/ 	.word	0x000000ff
        /*025c*/ 	.word	0xfffffff8
        /*0260*/ 	.short	0x010a
        /*0262*/ 	.byte	0x0c
	.zero		1


	//   ....[29]....
        /*0264*/ 	.word	0x00001b30
        /*0268*/ 	.word	0x000000ff
        /*026c*/ 	.word	0x00000000
        /*0270*/ 	.short	0x010a
        /*0272*/ 	.byte	0x08
	.zero		1


	//   ....[30]....
        /*0274*/ 	.word	0x00001b90
        /*0278*/ 	.word	0x000000ff
        /*027c*/ 	.word	0x00000000
        /*0280*/ 	.short	0x010a
        /*0282*/ 	.byte	0x08
	.zero		1


	//   ....[31]....
        /*0284*/ 	.word	0x00001ce0
        /*0288*/ 	.word	0x00000017
        /*028c*/ 	.word	0x00000000
        /*0290*/ 	.short	0x0101
        /*0292*/ 	.byte	0x3f
	.zero		1


	//   ....[32]....
        /*0294*/ 	.word	0x00001e70
        /*0298*/ 	.word	0x00000016
        /*029c*/ 	.word	0x00000000
        /*02a0*/ 	.short	0x0101
        /*02a2*/ 	.byte	0x14
	.zero		1


	//   ....[33]....
        /*02a4*/ 	.word	0x00001ec0
        /*02a8*/ 	.word	0x000000ff
        /*02ac*/ 	.word	0x00000008
        /*02b0*/ 	.short	0x010a
        /*02b2*/ 	.byte	0x0c
	.zero		1


	//   ....[34]....
        /*02b4*/ 	.word	0x00006a90
        /*02b8*/ 	.word	0x00000004
        /*02bc*/ 	.word	0x00000000
        /*02c0*/ 	.short	0x0101
        /*02c2*/ 	.byte	0x14
	.zero		1


	//   ....[35]....
        /*02c4*/ 	.word	0x000073d0
        /*02c8*/ 	.word	0x00000014
        /*02cc*/ 	.word	0x00000058
        /*02d0*/ 	.short	0x010a
        /*02d2*/ 	.byte	0x3f
	.zero		1


	//   ....[36]....
        /*02d4*/ 	.word	0x00007830
        /*02d8*/ 	.word	0x0000000a
        /*02dc*/ 	.word	0x000000e8
        /*02e0*/ 	.short	0x0101
        /*02e2*/ 	.byte	0x3f
	.zero		1


	//   ....[37]....
        /*02e4*/ 	.word	0x00007fa0
        /*02e8*/ 	.word	0x00000005
        /*02ec*/ 	.word	0x00000000
        /*02f0*/ 	.short	0x010a
        /*02f2*/ 	.byte	0x3f
	.zero		1


	//   ....[38]....
        /*02f4*/ 	.word	0x00008020
        /*02f8*/ 	.word	0x00000007
        /*02fc*/ 	.word	0x00000000
        /*0300*/ 	.short	0x010a
        /*0302*/ 	.byte	0x3f
	.zero		1


	//   ....[39]....
        /*0304*/ 	.word	0x000080b0
        /*0308*/ 	.word	0x00000006
        /*030c*/ 	.word	0x00000000
        /*0310*/ 	.short	0x010a
        /*0312*/ 	.byte	0x3f
	.zero		1


	//   ....[40]....
        /*0314*/ 	.word	0x00008140
        /*0318*/ 	.word	0x00000009
        /*031c*/ 	.word	0x00000000
        /*0320*/ 	.short	0x010a
        /*0322*/ 	.byte	0x3f
	.zero		1


	//   ....[41]....
        /*0324*/ 	.word	0x000081d0
        /*0328*/ 	.word	0x00000006
        /*032c*/ 	.word	0x00000000
        /*0330*/ 	.short	0x010a
        /*0332*/ 	.byte	0x3f
	.zero		1


	//   ....[42]....
        /*0334*/ 	.word	0x00008260
        /*0338*/ 	.word	0x00000009
        /*033c*/ 	.word	0x00000000
        /*0340*/ 	.short	0x010a
        /*0342*/ 	.byte	0x3f
	.zero		1


	//   ....[43]....
        /*0344*/ 	.word	0x000082f0
        /*0348*/ 	.word	0x00000006
        /*034c*/ 	.word	0x00000000
        /*0350*/ 	.short	0x010a
        /*0352*/ 	.byte	0x3f
	.zero		1


	//   ....[44]....
        /*0354*/ 	.word	0x00008380
        /*0358*/ 	.word	0x00000009
        /*035c*/ 	.word	0x00000000
        /*0360*/ 	.short	0x010a
        /*0362*/ 	.byte	0x3f
	.zero		1


	//   ....[45]....
        /*0364*/ 	.word	0x00008410
        /*0368*/ 	.word	0x00000008
        /*036c*/ 	.word	0x00000000
        /*0370*/ 	.short	0x010a
        /*0372*/ 	.byte	0x3f
	.zero		1


	//   ....[46]....
        /*0374*/ 	.word	0x000084a0
        /*0378*/ 	.word	0x0000000b
        /*037c*/ 	.word	0x00000000
        /*0380*/ 	.short	0x010a
        /*0382*/ 	.byte	0x3f
	.zero		1


	//   ....[47]....
        /*0384*/ 	.word	0x00008530
        /*0388*/ 	.word	0x00000003
        /*038c*/ 	.word	0x00000000
        /*0390*/ 	.short	0x010a
        /*0392*/ 	.byte	0x3f
	.zero		1


	//   ....[48]....
        /*0394*/ 	.word	0x000085a0
        /*0398*/ 	.word	0x00000016
        /*039c*/ 	.word	0xfffffff8
        /*03a0*/ 	.short	0x010a
        /*03a2*/ 	.byte	0x3f
	.zero		1


	//   ....[49]....
        /*03a4*/ 	.word	0x00008600
        /*03a8*/ 	.word	0x00000059
        /*03ac*/ 	.word	0x00000000
        /*03b0*/ 	.short	0x010a
        /*03b2*/ 	.byte	0x3f
	.zero		1


	//   ....[50]....
        /*03b4*/ 	.word	0x00008660
        /*03b8*/ 	.word	0x00000016
        /*03bc*/ 	.word	0x00000008
        /*03c0*/ 	.short	0x010a
        /*03c2*/ 	.byte	0x3f
	.zero		1


	//   ....[51]....
        /*03c4*/ 	.word	0x00008730
        /*03c8*/ 	.word	0x00000014
        /*03cc*/ 	.word	0x00000058
        /*03d0*/ 	.short	0x010a
        /*03d2*/ 	.byte	0x3f
	.zero		1


	//   ....[52]....
        /*03d4*/ 	.word	0x00008810
        /*03d8*/ 	.word	0x00000005
        /*03dc*/ 	.word	0x00000000
        /*03e0*/ 	.short	0x010a
        /*03e2*/ 	.byte	0x3f
	.zero		1


	//   ....[53]....
        /*03e4*/ 	.word	0x00008860
        /*03e8*/ 	.word	0x00000007
        /*03ec*/ 	.word	0x00000000
        /*03f0*/ 	.short	0x010a
        /*03f2*/ 	.byte	0x3f
	.zero		1


	//   ....[54]....
        /*03f4*/ 	.word	0x000088b0
        /*03f8*/ 	.word	0x00000006
        /*03fc*/ 	.word	0x00000000
        /*0400*/ 	.short	0x010a
        /*0402*/ 	.byte	0x3f
	.zero		1


	//   ....[55]....
        /*0404*/ 	.word	0x00008900
        /*0408*/ 	.word	0x00000009
        /*040c*/ 	.word	0x00000000
        /*0410*/ 	.short	0x010a
        /*0412*/ 	.byte	0x3f
	.zero		1


	//   ....[56]....
        /*0414*/ 	.word	0x00008950
        /*0418*/ 	.word	0x00000006
        /*041c*/ 	.word	0x00000000
        /*0420*/ 	.short	0x010a
        /*0422*/ 	.byte	0x3f
	.zero		1


	//   ....[57]....
        /*0424*/ 	.word	0x000089a0
        /*0428*/ 	.word	0x00000009
        /*042c*/ 	.word	0x00000000
        /*0430*/ 	.short	0x010a
        /*0432*/ 	.byte	0x3f
	.zero		1


	//   ....[58]....
        /*0434*/ 	.word	0x000089f0
        /*0438*/ 	.word	0x00000006
        /*043c*/ 	.word	0x00000000
        /*0440*/ 	.short	0x010a
        /*0442*/ 	.byte	0x3f
	.zero		1


	//   ....[59]....
        /*0444*/ 	.word	0x00008a40
        /*0448*/ 	.word	0x00000009
        /*044c*/ 	.word	0x00000000
        /*0450*/ 	.short	0x010a
        /*0452*/ 	.byte	0x3f
	.zero		1


	//   ....[60]....
        /*0454*/ 	.word	0x00008a90
        /*0458*/ 	.word	0x00000008
        /*045c*/ 	.word	0x00000000
        /*0460*/ 	.short	0x010a
        /*0462*/ 	.byte	0x3f
	.zero		1


	//   ....[61]....
        /*0464*/ 	.word	0x00008ae0
        /*0468*/ 	.word	0x0000000b
        /*046c*/ 	.word	0x00000000
        /*0470*/ 	.short	0x010a
        /*0472*/ 	.byte	0x3f
	.zero		1


	//----- nvinfo : EIATTR_NUM_MBARRIERS
	.align		4
.L_28:
        /*0474*/ 	.byte	0x03, 0x38
        /*0476*/ 	.short	0x001c


	//----- nvinfo : EIATTR_EXIT_INSTR_OFFSETS
	.align		4
        /*0478*/ 	.byte	0x04, 0x1c
        /*047a*/ 	.short	(.L_30 - .L_29)


	//   ....[0]....
.L_29:
        /*047c*/ 	.word	0x000014a0


	//   ....[1]....
        /*0480*/ 	.word	0x00001500


	//   ....[2]....
        /*0484*/ 	.word	0x000070a0


	//   ....[3]....
        /*0488*/ 	.word	0x000070d0


	//   ....[4]....
        /*048c*/ 	.word	0x00008580


	//----- nvinfo : EIATTR_MAX_THREADS
	.align		4
.L_30:
        /*0490*/ 	.byte	0x04, 0x05
        /*0492*/ 	.short	(.L_32 - .L_31)
.L_31:
        /*0494*/ 	.word	0x00000180
        /*0498*/ 	.word	0x00000001
        /*049c*/ 	.word	0x00000001


	//----- nvinfo : EIATTR_CRS_STACK_SIZE
	.align		4
.L_32:
        /*04a0*/ 	.byte	0x04, 0x1e
        /*04a2*/ 	.short	(.L_34 - .L_33)
.L_33:
        /*04a4*/ 	.word	0x00000000


	//----- nvinfo : EIATTR_CBANK_PARAM_SIZE
	.align		4
.L_34:
        /*04a8*/ 	.byte	0x03, 0x19
        /*04aa*/ 	.short	0x0570


	//----- nvinfo : EIATTR_PARAM_CBANK
	.align		4
        /*04ac*/ 	.byte	0x04, 0x0a
        /*04ae*/ 	.short	(.L_36 - .L_35)
	.align		4
.L_35:
        /*04b0*/ 	.word	index@(.nv.constant0._ZN7cutlass13device_kernelINS_4gemm6kernel13GemmUniversalIN4cute5tupleIJiiiiEEENS1_10collective13CollectiveMmaINS1_40MainloopSm90TmaGmmaWarpSpecializedSparseILi11ENS5_IJNS4_1CILi2EEENSA_ILi1EEESC_EEENS1_32KernelTmaWarpSpecializedPingpongEEENS5_IJNSA_ILi64EEENSA_ILi128EEESG_EEENS_6half_tENS5_IJNS4_6LayoutINS5_IJiNS5_IJSB_iEEEiEEENS5_IJlNS5_IJSC_SB_EEElEEEEENSK_INS5_IJNS5_IJNS5_IJNSA_ILi8EEESB_NSA_ILi4EEEEEEiEEENS5_IJNS5_IJNSA_ILi16EEESB_SB_EEEiEEEiEEENS5_IJNS5_IJNS5_IJSG_SU_NSA_ILi1024EEEEEENSA_ILi4096EEEEEENS5_IJNS5_IJSC_NSA_ILi512EEENSA_ILi32EEEEEElEEElEEEEEEEESJ_NS5_IJlSC_lEEENS4_8TiledMMAINS4_8MMA_AtomIJNS4_4SM904GMMA6SPARSE27GMMA_64x128x32_F32F16F16_SSILNS1D_5MajorE0ELS1G_0ELNS1D_7ScaleInE1ELS1H_1ELNS1D_9SparseSelE0EEEEEENSK_INS5_IJSC_SC_SC_EEENS5_IJNSA_ILi0EEES1M_S1M_EEEEENS5_IJNS4_10UnderscoreES1P_S1P_EEEEENS4_13SM90_TMA_LOADENS4_14ComposedLayoutINS4_7SwizzleILi2ELi4ELi3EEENS4_25smem_sparse_ptr_flag_bitsILi2ELi16EEENSK_INS5_IJNS5_IJSC_SQ_EEENS5_IJSB_S13_EEEEEENS5_IJNS5_IJS1M_SG_EEESN_EEEEEEEvNS4_8identityENS4_23SM90_TMA_LOAD_MULTICASTENS1T_INS1U_ILi3ELi4ELi3EEENS4_18smem_ptr_flag_bitsILi16EEENSK_INS5_IJSQ_SG_EEENS5_IJSG_SC_EEEEEEEvS25_EENS_8epilogue10collective6detail29Sm90TmaWarpSpecializedAdapterINS2G_15DefaultEpilogueIfNS5_IJSC_llEEES2K_NS2F_6thread17LinearCombinationIfLi1EffLNS2L_9ScaleType4KindE0ELNS_15FloatRoundStyleE2EfEENS1_15EpilogueDefaultEEEEEvvEEEEvNT_6ParamsE)
        /*04b4*/ 	.short	0x0210
        /*04b6*/ 	.short	0x0570


	//----- nvinfo : EIATTR_SW_WAR
	.align		4
.L_36:
        /*04b8*/ 	.byte	0x04, 0x36
        /*04ba*/ 	.short	(.L_38 - .L_37)
.L_37:
        /*04bc*/ 	.word	0x00000008
.L_38:


//--------------------- .nv.callgraph             --------------------------
	.section	.nv.callgraph,"",@"SHT_CUDA_CALLGRAPH"
	.align	4
	.sectionentsize	8
	.align		4
        /*0000*/ 	.word	0x00000000
	.align		4
        /*0004*/ 	.word	0xffffffff
	.align		4
        /*0008*/ 	.word	0x00000000
	.align		4
        /*000c*/ 	.word	0xfffffffe
	.align		4
        /*0010*/ 	.word	0x00000000
	.align		4
        /*0014*/ 	.word	0xfffffffd
	.align		4
        /*0018*/ 	.word	0x00000000
	.align		4
        /*001c*/ 	.word	0xfffffffc


//--------------------- .nv.constant4             --------------------------
	.section	.nv.constant4,"a",@progbits
	.align	8
	.align		8
.nv.constant4:
        /*0000*/ 	.dword	_ZN39_INTERNAL_a04fd5a8_4_k_cu_beb2860c_27054cuda3std3__45__cpo5beginE
	.align		8
        /*0008*/ 	.dword	_ZN39_INTERNAL_a04fd5a8_4_k_cu_beb2860c_27054cuda3std3__45__cpo3endE
	.align		8
        /*0010*/ 	.dword	_ZN39_INTERNAL_a04fd5a8_4_k_cu_beb2860c_27054cuda3std3__45__cpo6cbeginE
	.align		8
        /*0018*/ 	.dword	_ZN39_INTERNAL_a04fd5a8_4_k_cu_beb2860c_27054cuda3std3__45__cpo4cendE
	.align		8
        /*0020*/ 	.dword	_ZN39_INTERNAL_a04fd5a8_4_k_cu_beb2860c_27054cuda3std3__441_GLOBAL__N__a04fd5a8_4_k_cu_beb2860c_27056ignoreE
	.align		8
        /*0028*/ 	.dword	_ZN39_INTERNAL_a04fd5a8_4_k_cu_beb2860c_27054cuda3std3__419piecewise_constructE
	.align		8
        /*0030*/ 	.dword	_ZN39_INTERNAL_a04fd5a8_4_k_cu_beb2860c_27054cuda3std3__48in_placeE
	.align		8
        /*0038*/ 	.dword	_ZN39_INTERNAL_a04fd5a8_4_k_cu_beb2860c_27054cuda3std6ranges3__45__cpo4swapE
	.align		8
        /*0040*/ 	.dword	_ZN39_INTERNAL_a04fd5a8_4_k_cu_beb2860c_27054cuda3std6ranges3__45__cpo9iter_moveE
	.align		8
        /*0048*/ 	.dword	_ZN39_INTERNAL_a04fd5a8_4_k_cu_beb2860c_27054cute7productE
	.align		8
        /*0050*/ 	.dword	_ZN39_INTERNAL_a04fd5a8_4_k_cu_beb2860c_27054cute1_E


//--------------------- .text._ZN7cutlass13device_kernelINS_4gemm6kernel13GemmUniversalIN4cute5tupleIJiiiiEEENS1_10collective13CollectiveMmaINS1_40MainloopSm90TmaGmmaWarpSpecializedSparseILi11ENS5_IJNS4_1CILi2EEENSA_ILi1EEESC_EEENS1_32KernelTmaWarpSpecializedPingpongEEENS5_IJNSA_ILi64EEENSA_ILi128EEESG_EEENS_6half_tENS5_IJNS4_6LayoutINS5_IJiNS5_IJSB_iEEEiEEENS5_IJlNS5_IJSC_SB_EEElEEEEENSK_INS5_IJNS5_IJNS5_IJNSA_ILi8EEESB_NSA_ILi4EEEEEEiEEENS5_IJNS5_IJNSA_ILi16EEESB_SB_EEEiEEEiEEENS5_IJNS5_IJNS5_IJSG_SU_NSA_ILi1024EEEEEENSA_ILi4096EEEEEENS5_IJNS5_IJSC_NSA_ILi512EEENSA_ILi32EEEEEElEEElEEEEEEEESJ_NS5_IJlSC_lEEENS4_8TiledMMAINS4_8MMA_AtomIJNS4_4SM904GMMA6SPARSE27GMMA_64x128x32_F32F16F16_SSILNS1D_5MajorE0ELS1G_0ELNS1D_7ScaleInE1ELS1H_1ELNS1D_9SparseSelE0EEEEEENSK_INS5_IJSC_SC_SC_EEENS5_IJNSA_ILi0EEES1M_S1M_EEEEENS5_IJNS4_10UnderscoreES1P_S1P_EEEEENS4_13SM90_TMA_LOADENS4_14ComposedLayoutINS4_7SwizzleILi2ELi4ELi3EEENS4_25smem_sparse_ptr_flag_bitsILi2ELi16EEENSK_INS5_IJNS5_IJSC_SQ_EEENS5_IJSB_S13_EEEEEENS5_IJNS5_IJS1M_SG_EEESN_EEEEEEEvNS4_8identityENS4_23SM90_TMA_LOAD_MULTICASTENS1T_INS1U_ILi3ELi4ELi3EEENS4_18smem_ptr_flag_bitsILi16EEENSK_INS5_IJSQ_SG_EEENS5_IJSG_SC_EEEEEEEvS25_EENS_8epilogue10collective6detail29Sm90TmaWarpSpecializedAdapterINS2G_15DefaultEpilogueIfNS5_IJSC_llEEES2K_NS2F_6thread17LinearCombinationIfLi1EffLNS2L_9ScaleType4KindE0ELNS_15FloatRoundStyleE2EfEENS1_15EpilogueDefaultEEEEEvvEEEEvNT_6ParamsE --------------------------
	.section	.text._ZN7cutlass13device_kernelINS_4gemm6kernel13GemmUniversalIN4cute5tupleIJiiiiEEENS1_10collective13CollectiveMmaINS1_40MainloopSm90TmaGmmaWarpSpecializedSparseILi11ENS5_IJNS4_1CILi2EEENSA_ILi1EEESC_EEENS1_32KernelTmaWarpSpecializedPingpongEEENS5_IJNSA_ILi64EEENSA_ILi128EEESG_EEENS_6half_tENS5_IJNS4_6LayoutINS5_IJiNS5_IJSB_iEEEiEEENS5_IJlNS5_IJSC_SB_EEElEEEEENSK_INS5_IJNS5_IJNS5_IJNSA_ILi8EEESB_NSA_ILi4EEEEEEiEEENS5_IJNS5_IJNSA_ILi16EEESB_SB_EEEiEEEiEEENS5_IJNS5_IJNS5_IJSG_SU_NSA_ILi1024EEEEEENSA_ILi4096EEEEEENS5_IJNS5_IJSC_NSA_ILi512EEENSA_ILi32EEEEEElEEElEEEEEEEESJ_NS5_IJlSC_lEEENS4_8TiledMMAINS4_8MMA_AtomIJNS4_4SM904GMMA6SPARSE27GMMA_64x128x32_F32F16F16_SSILNS1D_5MajorE0ELS1G_0ELNS1D_7ScaleInE1ELS1H_1ELNS1D_9SparseSelE0EEEEEENSK_INS5_IJSC_SC_SC_EEENS5_IJNSA_ILi0EEES1M_S1M_EEEEENS5_IJNS4_10UnderscoreES1P_S1P_EEEEENS4_13SM90_TMA_LOADENS4_14ComposedLayoutINS4_7SwizzleILi2ELi4ELi3EEENS4_25smem_sparse_ptr_flag_bitsILi2ELi16EEENSK_INS5_IJNS5_IJSC_SQ_EEENS5_IJSB_S13_EEEEEENS5_IJNS5_IJS1M_SG_EEESN_EEEEEEEvNS4_8identityENS4_23SM90_TMA_LOAD_MULTICASTENS1T_INS1U_ILi3ELi4ELi3EEENS4_18smem_ptr_flag_bitsILi16EEENSK_INS5_IJSQ_SG_EEENS5_IJSG_SC_EEEEEEEvS25_EENS_8epilogue10collective6detail29Sm90TmaWarpSpecializedAdapterINS2G_15DefaultEpilogueIfNS5_IJSC_llEEES2K_NS2F_6thread17LinearCombinationIfLi1EffLNS2L_9ScaleType4KindE0ELNS_15FloatRoundStyleE2EfEENS1_15EpilogueDefaultEEEEEvvEEEEvNT_6ParamsE,"ax",@progbits
	.align	128
.text._ZN7cutlass13device_kernelINS_4gemm6kernel13GemmUniversalIN4cute5tupleIJiiiiEEENS1_10collective13CollectiveMmaINS1_40MainloopSm90TmaGmmaWarpSpecializedSparseILi11ENS5_IJNS4_1CILi2EEENSA_ILi1EEESC_EEENS1_32KernelTmaWarpSpecializedPingpongEEENS5_IJNSA_ILi64EEENSA_ILi128EEESG_EEENS_6half_tENS5_IJNS4_6LayoutINS5_IJiNS5_IJSB_iEEEiEEENS5_IJlNS5_IJSC_SB_EEElEEEEENSK_INS5_IJNS5_IJNS5_IJNSA_ILi8EEESB_NSA_ILi4EEEEEEiEEENS5_IJNS5_IJNSA_ILi16EEESB_SB_EEEiEEEiEEENS5_IJNS5_IJNS5_IJSG_SU_NSA_ILi1024EEEEEENSA_ILi4096EEEEEENS5_IJNS5_IJSC_NSA_ILi512EEENSA_ILi32EEEEEElEEElEEEEEEEESJ_NS5_IJlSC_lEEENS4_8TiledMMAINS4_8MMA_AtomIJNS4_4SM904GMMA6SPARSE27GMMA_64x128x32_F32F16F16_SSILNS1D_5MajorE0ELS1G_0ELNS1D_7ScaleInE1ELS1H_1ELNS1D_9SparseSelE0EEEEEENSK_INS5_IJSC_SC_SC_EEENS5_IJNSA_ILi0EEES1M_S1M_EEEEENS5_IJNS4_10UnderscoreES1P_S1P_EEEEENS4_13SM90_TMA_LOADENS4_14ComposedLayoutINS4_7SwizzleILi2ELi4ELi3EEENS4_25smem_sparse_ptr_flag_bitsILi2ELi16EEENSK_INS5_IJNS5_IJSC_SQ_EEENS5_IJSB_S13_EEEEEENS5_IJNS5_IJS1M_SG_EEESN_EEEEEEEvNS4_8identityENS4_23SM90_TMA_LOAD_MULTICASTENS1T_INS1U_ILi3ELi4ELi3EEENS4_18smem_ptr_flag_bitsILi16EEENSK_INS5_IJSQ_SG_EEENS5_IJSG_SC_EEEEEEEvS25_EENS_8epilogue10collective6detail29Sm90TmaWarpSpecializedAdapterINS2G_15DefaultEpilogueIfNS5_IJSC_llEEES2K_NS2F_6thread17LinearCombinationIfLi1EffLNS2L_9ScaleType4KindE0ELNS_15FloatRoundStyleE2EfEENS1_15EpilogueDefaultEEEEEvvEEEEvNT_6ParamsE:
        .type           _ZN7cutlass13device_kernelINS_4gemm6kernel13GemmUniversalIN4cute5tupleIJiiiiEEENS1_10collective13CollectiveMmaINS1_40MainloopSm90TmaGmmaWarpSpecializedSparseILi11ENS5_IJNS4_1CILi2EEENSA_ILi1EEESC_EEENS1_32KernelTmaWarpSpecializedPingpongEEENS5_IJNSA_ILi64EEENSA_ILi128EEESG_EEENS_6half_tENS5_IJNS4_6LayoutINS5_IJiNS5_IJSB_iEEEiEEENS5_IJlNS5_IJSC_SB_EEElEEEEENSK_INS5_IJNS5_IJNS5_IJNSA_ILi8EEESB_NSA_ILi4EEEEEEiEEENS5_IJNS5_IJNSA_ILi16EEESB_SB_EEEiEEEiEEENS5_IJNS5_IJNS5_IJSG_SU_NSA_ILi1024EEEEEENSA_ILi4096EEEEEENS5_IJNS5_IJSC_NSA_ILi512EEENSA_ILi32EEEEEElEEElEEEEEEEESJ_NS5_IJlSC_lEEENS4_8TiledMMAINS4_8MMA_AtomIJNS4_4SM904GMMA6SPARSE27GMMA_64x128x32_F32F16F16_SSILNS1D_5MajorE0ELS1G_0ELNS1D_7ScaleInE1ELS1H_1ELNS1D_9SparseSelE0EEEEEENSK_INS5_IJSC_SC_SC_EEENS5_IJNSA_ILi0EEES1M_S1M_EEEEENS5_IJNS4_10UnderscoreES1P_S1P_EEEEENS4_13SM90_TMA_LOADENS4_14ComposedLayoutINS4_7SwizzleILi2ELi4ELi3EEENS4_25smem_sparse_ptr_flag_bitsILi2ELi16EEENSK_INS5_IJNS5_IJSC_SQ_EEENS5_IJSB_S13_EEEEEENS5_IJNS5_IJS1M_SG_EEESN_EEEEEEEvNS4_8identityENS4_23SM90_TMA_LOAD_MULTICASTENS1T_INS1U_ILi3ELi4ELi3EEENS4_18smem_ptr_flag_bitsILi16EEENSK_INS5_IJSQ_SG_EEENS5_IJSG_SC_EEEEEEEvS25_EENS_8epilogue10collective6detail29Sm90TmaWarpSpecializedAdapterINS2G_15DefaultEpilogueIfNS5_IJSC_llEEES2K_NS2F_6thread17LinearCombinationIfLi1EffLNS2L_9ScaleType4KindE0ELNS_15FloatRoundStyleE2EfEENS1_15EpilogueDefaultEEEEEvvEEEEvNT_6ParamsE,@function
        .size           _ZN7cutlass13device_kernelINS_4gemm6kernel13GemmUniversalIN4cute5tupleIJiiiiEEENS1_10collective13CollectiveMmaINS1_40MainloopSm90TmaGmmaWarpSpecializedSparseILi11ENS5_IJNS4_1CILi2EEENSA_ILi1EEESC_EEENS1_32KernelTmaWarpSpecializedPingpongEEENS5_IJNSA_ILi64EEENSA_ILi128EEESG_EEENS_6half_tENS5_IJNS4_6LayoutINS5_IJiNS5_IJSB_iEEEiEEENS5_IJlNS5_IJSC_SB_EEElEEEEENSK_INS5_IJNS5_IJNS5_IJNSA_ILi8EEESB_NSA_ILi4EEEEEEiEEENS5_IJNS5_IJNSA_ILi16EEESB_SB_EEEiEEEiEEENS5_IJNS5_IJNS5_IJSG_SU_NSA_ILi1024EEEEEENSA_ILi4096EEEEEENS5_IJNS5_IJSC_NSA_ILi512EEENSA_ILi32EEEEEElEEElEEEEEEEESJ_NS5_IJlSC_lEEENS4_8TiledMMAINS4_8MMA_AtomIJNS4_4SM904GMMA6SPARSE27GMMA_64x128x32_F32F16F16_SSILNS1D_5MajorE0ELS1G_0ELNS1D_7ScaleInE1ELS1H_1ELNS1D_9SparseSelE0EEEEEENSK_INS5_IJSC_SC_SC_EEENS5_IJNSA_ILi0EEES1M_S1M_EEEEENS5_IJNS4_10UnderscoreES1P_S1P_EEEEENS4_13SM90_TMA_LOADENS4_14ComposedLayoutINS4_7SwizzleILi2ELi4ELi3EEENS4_25smem_sparse_ptr_flag_bitsILi2ELi16EEENSK_INS5_IJNS5_IJSC_SQ_EEENS5_IJSB_S13_EEEEEENS5_IJNS5_IJS1M_SG_EEESN_EEEEEEEvNS4_8identityENS4_23SM90_TMA_LOAD_MULTICASTENS1T_INS1U_ILi3ELi4ELi3EEENS4_18smem_ptr_flag_bitsILi16EEENSK_INS5_IJSQ_SG_EEENS5_IJSG_SC_EEEEEEEvS25_EENS_8epilogue10collective6detail29Sm90TmaWarpSpecializedAdapterINS2G_15DefaultEpilogueIfNS5_IJSC_llEEES2K_NS2F_6thread17LinearCombinationIfLi1EffLNS2L_9ScaleType4KindE0ELNS_15FloatRoundStyleE2EfEENS1_15EpilogueDefaultEEEEEvvEEEEvNT_6ParamsE,(.L_x_207 - _ZN7cutlass13device_kernelINS_4gemm6kernel13GemmUniversalIN4cute5tupleIJiiiiEEENS1_10collective13CollectiveMmaINS1_40MainloopSm90TmaGmmaWarpSpecializedSparseILi11ENS5_IJNS4_1CILi2EEENSA_ILi1EEESC_EEENS1_32KernelTmaWarpSpecializedPingpongEEENS5_IJNSA_ILi64EEENSA_ILi128EEESG_EEENS_6half_tENS5_IJNS4_6LayoutINS5_IJiNS5_IJSB_iEEEiEEENS5_IJlNS5_IJSC_SB_EEElEEEEENSK_INS5_IJNS5_IJNS5_IJNSA_ILi8EEESB_NSA_ILi4EEEEEEiEEENS5_IJNS5_IJNSA_ILi16EEESB_SB_EEEiEEEiEEENS5_IJNS5_IJNS5_IJSG_SU_NSA_ILi1024EEEEEENSA_ILi4096EEEEEENS5_IJNS5_IJSC_NSA_ILi512EEENSA_ILi32EEEEEElEEElEEEEEEEESJ_NS5_IJlSC_lEEENS4_8TiledMMAINS4_8MMA_AtomIJNS4_4SM904GMMA6SPARSE27GMMA_64x128x32_F32F16F16_SSILNS1D_5MajorE0ELS1G_0ELNS1D_7ScaleInE1ELS1H_1ELNS1D_9SparseSelE0EEEEEENSK_INS5_IJSC_SC_SC_EEENS5_IJNSA_ILi0EEES1M_S1M_EEEEENS5_IJNS4_10UnderscoreES1P_S1P_EEEEENS4_13SM90_TMA_LOADENS4_14ComposedLayoutINS4_7SwizzleILi2ELi4ELi3EEENS4_25smem_sparse_ptr_flag_bitsILi2ELi16EEENSK_INS5_IJNS5_IJSC_SQ_EEENS5_IJSB_S13_EEEEEENS5_IJNS5_IJS1M_SG_EEESN_EEEEEEEvNS4_8identityENS4_23SM90_TMA_LOAD_MULTICASTENS1T_INS1U_ILi3ELi4ELi3EEENS4_18smem_ptr_flag_bitsILi16EEENSK_INS5_IJSQ_SG_EEENS5_IJSG_SC_EEEEEEEvS25_EENS_8epilogue10collective6detail29Sm90TmaWarpSpecializedAdapterINS2G_15DefaultEpilogueIfNS5_IJSC_llEEES2K_NS2F_6thread17LinearCombinationIfLi1EffLNS2L_9ScaleType4KindE0ELNS_15FloatRoundStyleE2EfEENS1_15EpilogueDefaultEEEEEvvEEEEvNT_6ParamsE)
        .other          _ZN7cutlass13device_kernelINS_4gemm6kernel13GemmUniversalIN4cute5tupleIJiiiiEEENS1_10collective13CollectiveMmaINS1_40MainloopSm90TmaGmmaWarpSpecializedSparseILi11ENS5_IJNS4_1CILi2EEENSA_ILi1EEESC_EEENS1_32KernelTmaWarpSpecializedPingpongEEENS5_IJNSA_ILi64EEENSA_ILi128EEESG_EEENS_6half_tENS5_IJNS4_6LayoutINS5_IJiNS5_IJSB_iEEEiEEENS5_IJlNS5_IJSC_SB_EEElEEEEENSK_INS5_IJNS5_IJNS5_IJNSA_ILi8EEESB_NSA_ILi4EEEEEEiEEENS5_IJNS5_IJNSA_ILi16EEESB_SB_EEEiEEEiEEENS5_IJNS5_IJNS5_IJSG_SU_NSA_ILi1024EEEEEENSA_ILi4096EEEEEENS5_IJNS5_IJSC_NSA_ILi512EEENSA_ILi32EEEEEElEEElEEEEEEEESJ_NS5_IJlSC_lEEENS4_8TiledMMAINS4_8MMA_AtomIJNS4_4SM904GMMA6SPARSE27GMMA_64x128x32_F32F16F16_SSILNS1D_5MajorE0ELS1G_0ELNS1D_7ScaleInE1ELS1H_1ELNS1D_9SparseSelE0EEEEEENSK_INS5_IJSC_SC_SC_EEENS5_IJNSA_ILi0EEES1M_S1M_EEEEENS5_IJNS4_10UnderscoreES1P_S1P_EEEEENS4_13SM90_TMA_LOADENS4_14ComposedLayoutINS4_7SwizzleILi2ELi4ELi3EEENS4_25smem_sparse_ptr_flag_bitsILi2ELi16EEENSK_INS5_IJNS5_IJSC_SQ_EEENS5_IJSB_S13_EEEEEENS5_IJNS5_IJS1M_SG_EEESN_EEEEEEEvNS4_8identityENS4_23SM90_TMA_LOAD_MULTICASTENS1T_INS1U_ILi3ELi4ELi3EEENS4_18smem_ptr_flag_bitsILi16EEENSK_INS5_IJSQ_SG_EEENS5_IJSG_SC_EEEEEEEvS25_EENS_8epilogue10collective6detail29Sm90TmaWarpSpecializedAdapterINS2G_15DefaultEpilogueIfNS5_IJSC_llEEES2K_NS2F_6thread17LinearCombinationIfLi1EffLNS2L_9ScaleType4KindE0ELNS_15FloatRoundStyleE2EfEENS1_15EpilogueDefaultEEEEEvvEEEEvNT_6ParamsE,@"STO_CUDA_ENTRY STV_DEFAULT"
_ZN7cutlass13device_kernelINS_4gemm6kernel13GemmUniversalIN4cute5tupleIJiiiiEEENS1_10collective13CollectiveMmaINS1_40MainloopSm90TmaGmmaWarpSpecializedSparseILi11ENS5_IJNS4_1CILi2EEENSA_ILi1EEESC_EEENS1_32KernelTmaWarpSpecializedPingpongEEENS5_IJNSA_ILi64EEENSA_ILi128EEESG_EEENS_6half_tENS5_IJNS4_6LayoutINS5_IJiNS5_IJSB_iEEEiEEENS5_IJlNS5_IJSC_SB_EEElEEEEENSK_INS5_IJNS5_IJNS5_IJNSA_ILi8EEESB_NSA_ILi4EEEEEEiEEENS5_IJNS5_IJNSA_ILi16EEESB_SB_EEEiEEEiEEENS5_IJNS5_IJNS5_IJSG_SU_NSA_ILi1024EEEEEENSA_ILi4096EEEEEENS5_IJNS5_IJSC_NSA_ILi512EEENSA_ILi32EEEEEElEEElEEEEEEEESJ_NS5_IJlSC_lEEENS4_8TiledMMAINS4_8MMA_AtomIJNS4_4SM904GMMA6SPARSE27GMMA_64x128x32_F32F16F16_SSILNS1D_5MajorE0ELS1G_0ELNS1D_7ScaleInE1ELS1H_1ELNS1D_9SparseSelE0EEEEEENSK_INS5_IJSC_SC_SC_EEENS5_IJNSA_ILi0EEES1M_S1M_EEEEENS5_IJNS4_10UnderscoreES1P_S1P_EEEEENS4_13SM90_TMA_LOADENS4_14ComposedLayoutINS4_7SwizzleILi2ELi4ELi3EEENS4_25smem_sparse_ptr_flag_bitsILi2ELi16EEENSK_INS5_IJNS5_IJSC_SQ_EEENS5_IJSB_S13_EEEEEENS5_IJNS5_IJS1M_SG_EEESN_EEEEEEEvNS4_8identityENS4_23SM90_TMA_LOAD_MULTICASTENS1T_INS1U_ILi3ELi4ELi3EEENS4_18smem_ptr_flag_bitsILi16EEENSK_INS5_IJSQ_SG_EEENS5_IJSG_SC_EEEEEEEvS25_EENS_8epilogue10collective6detail29Sm90TmaWarpSpecializedAdapterINS2G_15DefaultEpilogueIfNS5_IJSC_llEEES2K_NS2F_6thread17LinearCombinationIfLi1EffLNS2L_9ScaleType4KindE0ELNS_15FloatRoundStyleE2EfEENS1_15EpilogueDefaultEEEEEvvEEEEvNT_6ParamsE:
[----:B------:R-:W-:Y:S01]  /*0000*/  LDC R1, c[0x0][0x28] ;  /* 0x00000a00ff017b82 */ /* 0x000fe20000000800 */
[----:B------:R-:W0:Y:S01]  /*0010*/  S2R R10, SR_TID.X ;  /* 0x00000000000a7919 */ /* 0x000e220000002100 */
[----:B------:R-:W-:Y:S01]  /*0020*/  ELECT P0, URZ, PT ;  /* 0x00000000003f782f */ /* 0x000fe20003800000 */
[----:B------:R-:W-:Y:S01]  /*0030*/  BSSY B0, `(.L_x_0) ;  /* 0x0000012000007945 */ /* 0x000fe20003800000 */
[--C-:B0-----:R-:W-:Y:S02]  /*0040*/  SHF.R.U32.HI R0, RZ, 0x5, R10.reuse ;  /* 0x00000005ff007819 */ /* 0x101fe4000001160a */
[----:B------:R-:W-:-:S03]  /*0050*/  SHF.R.U32.HI R4, RZ, 0x7, R10 ;  /* 0x00000007ff047819 */ /* 0x000fc6000001160a */
[----:B------:R-:W0:Y:S04]  /*0060*/  SHFL.IDX PT, R2, R0, RZ, 0x1f ;  /* 0x00001fff00027589 */ /* 0x000e2800000e0000 */
[----:B------:R1:W2:Y:S01]  /*0070*/  SHFL.IDX PT, R5, R4, RZ, 0x1f ;  /* 0x00001fff04057589 */ /* 0x0002a200000e0000 */
[----:B0-----:R-:W-:-:S13]  /*0080*/  ISETP.NE.OR P0, PT, R2, RZ, !P0 ;  /* 0x000000ff0200720c */ /* 0x001fda0004705670 */
[----:B-12---:R-:W-:Y:S05]  /*0090*/  @P0 BRA `(.L_x_1) ;  /* 0x00000000002c0947 */ /* 0x006fea0003800000 */
[----:B------:R-:W-:Y:S02]  /*00a0*/  ULDC.64 UR4, c[0x0][0x198] ;  /* 0x0000660000047ab9 */ /* 0x000fe40000000a00 */
[----:B------:R-:W-:Y:S02]  /*00b0*/  UIADD3 UR6, UP0, UR4, 0xf0, URZ ;  /* 0x000000f004067890 */ /* 0x000fe4000ff1e03f */
[----:B------:R-:W-:Y:S02]  /*00c0*/  UIADD3 UR8, UP1, UR4, 0x1f0, URZ ;  /* 0x000001f004087890 */ /* 0x000fe4000ff3e03f */
[----:B------:R-:W-:Y:S02]  /*00d0*/  UIADD3 UR4, UP2, UR4, 0x2f0, URZ ;  /* 0x000002f004047890 */ /* 0x000fe4000ff5e03f */
[----:B------:R-:W-:Y:S02]  /*00e0*/  UIADD3.X UR7, URZ, UR5, URZ, UP0, !UPT ;  /* 0x000000053f077290 */ /* 0x000fe400087fe43f */
[----:B------:R-:W-:-:S02]  /*00f0*/  UIADD3.X UR9, URZ, UR5, URZ, UP1, !UPT ;  /* 0x000000053f097290 */ /* 0x000fc40008ffe43f */
[----:B------:R-:W-:-:S05]  /*0100*/  UIADD3.X UR5, URZ, UR5, URZ, UP2, !UPT ;  /* 0x000000053f057290 */ /* 0x000fca00097fe43f */
[----:B------:R0:W-:Y:S02]  /*0110*/  UTMACCTL.PF [UR6] ;  /* 0x00000000060079b9 */ /* 0x0001e40008040000 */
[----:B------:R0:W-:Y:S02]  /*0120*/  UTMACCTL.PF [UR8] ;  /* 0x00000000080079b9 */ /* 0x0001e40008040000 */
[----:B------:R0:W-:Y:S02]  /*0130*/  UTMACCTL.PF [UR4] ;  /* 0x00000000040079b9 */ /* 0x0001e40008040000 */
[----:B0-----:R-:W-:Y:S01]  /*0140*/  NOP ;  /* 0x0000000000007918 */ /* 0x001fe20000000000 */
.L_x_1:
[----:B------:R-:W-:Y:S05]  /*0150*/  BSYNC B0 ;  /* 0x0000000000007941 */ /* 0x000fea0003800000 */
.L_x_0:
[----:B------:R-:W0:Y:S02]  /*0160*/  SHFL.IDX PT, R6, R0, RZ, 0x1f ;  /* 0x00001fff00067589 */ /* 0x000e2400000e0000 */
[----:B0-----:R-:W-:-:S13]  /*0170*/  ISETP.NE.AND P0, PT, R6, RZ, PT ;  /* 0x000000ff0600720c */ /* 0x001fda0003f05270 */
[----:B------:R-:W-:Y:S05]  /*0180*/  @P0 BRA `(.L_x_2) ;  /* 0x00000000009c0947 */ /* 0x000fea0003800000 */
[----:B------:R-:W-:Y:S01]  /*0190*/  ELECT P0, URZ, PT ;  /* 0x00000000003f782f */ /* 0x000fe20003800000 */
[----:B------:R-:W-:-:S12]  /*01a0*/  BSSY B0, `(.L_x_2) ;  /* 0x0000025000007945 */ /* 0x000fd80003800000 */
[----:B------:R-:W-:Y:S05]  /*01b0*/  @!P0 BRA `(.L_x_3) ;  /* 0x00000000008c8947 */ /* 0x000fea0003800000 */
[----:B------:R-:W0:Y:S01]  /*01c0*/  S2UR UR8, SR_CgaCtaId ;  /* 0x00000000000879c3 */ /* 0x000e220000008800 */
[----:B------:R-:W-:Y:S01]  /*01d0*/  UMOV UR4, 0x400 ;  /* 0x0000040000047882 */ /* 0x000fe20000000000 */
[----:B------:R-:W-:Y:S01]  /*01e0*/  UMOV UR5, 0x1 ;  /* 0x0000000100057882 */ /* 0x000fe20000000000 */
[----:B------:R-:W-:Y:S02]  /*01f0*/  UMOV UR6, 0x2 ;  /* 0x0000000200067882 */ /* 0x000fe40000000000 */
[----:B------:R-:W-:-:S04]  /*0200*/  UIADD3 UR6, -UR6, 0x100000, URZ ;  /* 0x0010000006067890 */ /* 0x000fc8000fffe13f */
[----:B------:R-:W-:Y:S02]  /*0210*/  USHF.L.U32 UR7, UR6, 0xb, URZ ;  /* 0x0000000b06077899 */ /* 0x000fe4000800063f */
[----:B------:R-:W-:Y:S02]  /*0220*/  USHF.L.U32 UR6, UR6, 0x1, URZ ;  /* 0x0000000106067899 */ /* 0x000fe4000800063f */
[----:B0-----:R-:W-:Y:S02]  /*0230*/  ULEA UR8, UR8, UR4, 0x18 ;  /* 0x0000000408087291 */ /* 0x001fe4000f8ec03f */
[----:B------:R-:W-:-:S04]  /*0240*/  UIADD3 UR4, -UR5, 0x100000, URZ ;  /* 0x0010000005047890 */ /* 0x000fc8000fffe13f */
[----:B------:R-:W-:Y:S02]  /*0250*/  USHF.L.U32 UR5, UR4, 0xb, URZ ;  /* 0x0000000b04057899 */ /* 0x000fe4000800063f */
[----:B------:R-:W-:Y:S01]  /*0260*/  USHF.L.U32 UR4, UR4, 0x1, URZ ;  /* 0x0000000104047899 */ /* 0x000fe2000800063f */
[----:B------:R-:W0:Y:S11]  /*0270*/  FENCE.VIEW.ASYNC.S ;  /* 0x00000000000073c6 */ /* 0x000e360000000000 */
[----:B0-----:R0:W1:Y:S01]  /*0280*/  SYNCS.EXCH.64 URZ, [UR8], UR4 ;  /* 0x00000004083f75b2 */ /* 0x0010620008000100 */
[----:B------:R0:W2:Y:S01]  /*0290*/  SYNCS.EXCH.64 URZ, [UR8+0x58], UR6 ;  /* 0x00005806083f75b2 */ /* 0x0000a20008000100 */
[----:B------:R0:W3:Y:S01]  /*02a0*/  SYNCS.EXCH.64 URZ, [UR8+0x8], UR4 ;  /* 0x00000804083f75b2 */ /* 0x0000e20008000100 */
[----:B------:R0:W4:Y:S01]  /*02b0*/  SYNCS.EXCH.64 URZ, [UR8+0x60], UR6 ;  /* 0x00006006083f75b2 */ /* 0x0001220008000100 */
[----:B------:R0:W0:Y:S01]  /*02c0*/  SYNCS.EXCH.64 URZ, [UR8+0x10], UR4 ;  /* 0x00001004083f75b2 */ /* 0x0000220008000100 */
        /* <DEDUP_REMOVED lines=17> */
[----:B------:R-:W-:Y:S01]  /*03e0*/  NOP ;  /* 0x0000000000007918 */ /* 0x000fe20000000000 */
.L_x_3:
[----:B0-----:R-:W-:Y:S05]  /*03f0*/  BSYNC B0 ;  /* 0x0000000000007941 */ /* 0x001fea0003800000 */
.L_x_2:
[----:B------:R-:W-:Y:S01]  /*0400*/  SHF.R.S32.HI R3, RZ, 0x1f, R10 ;  /* 0x0000001fff037819 */ /* 0x000fe2000001140a */
[----:B------:R-:W0:Y:S01]  /*0410*/  SHFL.IDX PT, R7, R0, RZ, 0x1f ;  /* 0x00001fff00077589 */ /* 0x000e2200000e0000 */
[----:B------:R-:W5:Y:S01]  /*0420*/  S2UR UR13, SR_CTAID.X ;  /* 0x00000000000d79c3 */ /* 0x000f620000002500 */
[----:B------:R-:W-:Y:S02]  /*0430*/  ELECT P0, URZ, PT ;  /* 0x00000000003f782f */ /* 0x000fe40003800000 */
[----:B------:R-:W-:Y:S01]  /*0440*/  LEA.HI R3, R3, R10, RZ, 0x7 ;  /* 0x0000000a03037211 */ /* 0x000fe200078f38ff */
[----:B------:R5:W1:Y:S01]  /*0450*/  SHFL.IDX PT, R9, R0, RZ, 0x1f ;  /* 0x00001fff00097589 */ /* 0x000a6200000e0000 */
[----:B------:R-:W-:Y:S01]  /*0460*/  ELECT P1, URZ, PT ;  /* 0x00000000003f782f */ /* 0x000fe20003820000 */
[----:B------:R-:W-:Y:S01]  /*0470*/  NOP ;  /* 0x0000000000007918 */ /* 0x000fe20000000000 */
[----:B------:R-:W-:Y:S01]  /*0480*/  LOP3.LUT R3, R3, 0xffffff80, RZ, 0xc0, !PT ;  /* 0xffffff8003037812 */ /* 0x000fe200078ec0ff */
[----:B------:R-:W2:Y:S01]  /*0490*/  S2R R16, SR_CTAID.Y ;  /* 0x0000000000107919 */ /* 0x000ea20000002600 */
[----:B------:R-:W-:Y:S01]  /*04a0*/  ULDC UR4, c[0x0][0x150] ;  /* 0x0000540000047ab9 */ /* 0x000fe20000000800 */
[----:B------:R-:W3:Y:S01]  /*04b0*/  LDC R13, c[0x0][0x144] ;  /* 0x00005100ff0d7b82 */ /* 0x000ee20000000800 */
[----:B------:R-:W-:Y:S01]  /*04c0*/  UMOV UR11, 0x80 ;  /* 0x00000080000b7882 */ /* 0x000fe20000000000 */
[----:B------:R-:W-:Y:S01]  /*04d0*/  IMAD.IADD R11, R10, 0x1, -R3 ;  /* 0x000000010a0b7824 */ /* 0x000fe200078e0a03 */
[----:B------:R-:W4:Y:S01]  /*04e0*/  SHFL.IDX PT, R4, R4, RZ, 0x1f ;  /* 0x00001fff04047589 */ /* 0x000f2200000e0000 */
[----:B------:R-:W-:Y:S01]  /*04f0*/  NOP ;  /* 0x0000000000007918 */ /* 0x000fe20000000000 */
[----:B------:R-:W-:-:S02]  /*0500*/  VIADD R40, R5, 0xffffffff ;  /* 0xffffffff05287836 */ /* 0x000fc40000000000 */
[----:B------:R-:W-:Y:S01]  /*0510*/  SHF.R.S32.HI R18, RZ, 0x1f, R11 ;  /* 0x0000001fff127819 */ /* 0x000fe2000001140b */
[----:B------:R-:W3:Y:S02]  /*0520*/  LDC R25, c[0x0][0x148] ;  /* 0x00005200ff197b82 */ /* 0x000ee40000000800 */
[----:B------:R-:W-:Y:S02]  /*0530*/  ISETP.GE.U32.AND P4, PT, R40, 0x2, PT ;  /* 0x000000022800780c */ /* 0x000fe40003f86070 */
[----:B------:R-:W-:Y:S02]  /*0540*/  LEA.HI R3, R18, R11, RZ, 0x3 ;  /* 0x0000000b12037211 */ /* 0x000fe400078f18ff */
[----:B0-----:R-:W-:Y:S02]  /*0550*/  ISETP.NE.OR P0, PT, R7, RZ, !P0 ;  /* 0x000000ff0700720c */ /* 0x001fe40004705670 */
[--C-:B------:R-:W-:Y:S02]  /*0560*/  SHF.R.S32.HI R7, RZ, 0x3, R3.reuse ;  /* 0x00000003ff077819 */ /* 0x100fe40000011403 */
[----:B------:R-:W-:-:S02]  /*0570*/  SHF.R.S32.HI R8, RZ, 0x1f, R3 ;  /* 0x0000001fff087819 */ /* 0x000fc40000011403 */
[----:B------:R-:W-:Y:S02]  /*0580*/  SHF.R.S32.HI R3, RZ, 0x1f, R6 ;  /* 0x0000001fff037819 */ /* 0x000fe40000011406 */
[----:B------:R-:W-:Y:S02]  /*0590*/  LEA.HI R8, R8, R7, RZ, 0x2 ;  /* 0x0000000708087211 */ /* 0x000fe400078f10ff */
[----:B------:R-:W-:Y:S02]  /*05a0*/  LEA.HI R3, R3, R6, RZ, 0x2 ;  /* 0x0000000603037211 */ /* 0x000fe400078f10ff */
[----:B------:R-:W-:Y:S01]  /*05b0*/  LOP3.LUT R8, R8, 0xfffffffc, RZ, 0xc0, !PT ;  /* 0xfffffffc08087812 */ /* 0x000fe200078ec0ff */
[----:B------:R-:W-:Y:S01]  /*05c0*/  VOTEU.ALL UP0, P0 ;  /* 0x00000000003f7886 */ /* 0x000fe20000000000 */
[----:B------:R-:W-:Y:S02]  /*05d0*/  LOP3.LUT R3, R3, 0x3ffffffc, RZ, 0xc0, !PT ;  /* 0x3ffffffc03037812 */ /* 0x000fe400078ec0ff */
[----:B-----5:R-:W-:Y:S01]  /*05e0*/  I2FP.F32.U32 R0, UR13 ;  /* 0x0000000d00007c45 */ /* 0x020fe20008201000 */
[----:B------:R-:W-:Y:S01]  /*05f0*/  IMAD.IADD R8, R7, 0x1, -R8 ;  /* 0x0000000107087824 */ /* 0x000fe200078e0a08 */
[----:B-1----:R-:W-:Y:S01]  /*0600*/  ISETP.NE.OR P1, PT, R9, RZ, !P1 ;  /* 0x000000ff0900720c */ /* 0x002fe20004f25670 */
[----:B------:R-:W-:Y:S01]  /*0610*/  IMAD.IADD R3, R6, 0x1, -R3 ;  /* 0x0000000106037824 */ /* 0x000fe200078e0a03 */
[----:B------:R-:W0:Y:S01]  /*0620*/  @!UP0 S2UR UR7, SR_CgaCtaId ;  /* 0x00000000000789c3 */ /* 0x000e220000008800 */
[----:B------:R-:W-:Y:S01]  /*0630*/  FMUL R12, R0, UR4 ;  /* 0x00000004000c7c20 */ /* 0x000fe20008400000 */
[----:B------:R-:W-:Y:S01]  /*0640*/  ULDC UR4, c[0x0][0x154] ;  /* 0x0000550000047ab9 */ /* 0x000fe20000000800 */
[----:B------:R-:W-:Y:S01]  /*0650*/  IMAD R8, R3, 0x4, R8 ;  /* 0x0000000403087824 */ /* 0x000fe200078e0208 */
[----:B------:R-:W-:Y:S01]  /*0660*/  SHF.R.S32.HI R3, RZ, 0x1f, R2 ;  /* 0x0000001fff037819 */ /* 0x000fe20000011402 */
[----:B------:R-:W-:Y:S01]  /*0670*/  @!UP0 UMOV UR6, 0x400 ;  /* 0x0000040000068882 */ /* 0x000fe20000000000 */
[----:B----4-:R-:W-:Y:S01]  /*0680*/  R2UR UR12, R4 ;  /* 0x00000000040c72ca */ /* 0x010fe200000e0000 */
[----:B------:R-:W1:Y:S01]  /*0690*/  F2I.U32.TRUNC.NTZ R12, R12 ;  /* 0x0000000c000c7305 */ /* 0x000e62000020f000 */
[----:B------:R-:W-:Y:S01]  /*06a0*/  LEA.HI R3, R3, R2, RZ, 0x2 ;  /* 0x0000000203037211 */ /* 0x000fe200078f10ff */
[C---:B------:R-:W-:Y:S01]  /*06b0*/  IMAD.SHL.U32 R7, R8.reuse, 0x4, RZ ;  /* 0x0000000408077824 */ /* 0x040fe200078e00ff */
[----:B------:R-:W-:Y:S01]  /*06c0*/  LEA.HI R0, R8, R8, RZ, 0x1 ;  /* 0x0000000808007211 */ /* 0x000fe200078f08ff */
[----:B------:R-:W-:Y:S01]  /*06d0*/  VOTEU.ALL UP1, P1 ;  /* 0x00000000003f7886 */ /* 0x000fe20000820000 */
[----:B------:R-:W-:Y:S01]  /*06e0*/  LOP3.LUT R3, R3, 0xfffffffc, RZ, 0xc0, !PT ;  /* 0xfffffffc03037812 */ /* 0x000fe200078ec0ff */
[----:B------:R-:W-:Y:S01]  /*06f0*/  VOTEU.ALL UP2, P1 ;  /* 0x00000000003f7886 */ /* 0x000fe20000840000 */
[----:B------:R-:W-:Y:S01]  /*0700*/  LOP3.LUT R9, R0, 0xfffffffe, RZ, 0xc0, !PT ;  /* 0xfffffffe00097812 */ /* 0x000fe200078ec0ff */
[----:B------:R-:W-:Y:S01]  /*0710*/  VOTEU.ALL UP3, P1 ;  /* 0x00000000003f7886 */ /* 0x000fe20000860000 */
[----:B------:R-:W4:Y:S01]  /*0720*/  @!UP1 S2UR UR10, SR_CgaCtaId ;  /* 0x00000000000a99c3 */ /* 0x000f220000008800 */
[----:B------:R-:W-:Y:S01]  /*0730*/  IMAD.IADD R19, R2, 0x1, -R3 ;  /* 0x0000000102137824 */ /* 0x000fe200078e0a03 */
[----:B--2---:R-:W-:Y:S01]  /*0740*/  I2FP.F32.U32 R0, R16 ;  /* 0x0000001000007245 */ /* 0x004fe20000201000 */
[----:B------:R-:W-:Y:S01]  /*0750*/  IMAD.IADD R9, R8, 0x1, -R9 ;  /* 0x0000000108097824 */ /* 0x000fe200078e0a09 */
[----:B------:R-:W-:Y:S01]  /*0760*/  @!UP1 UMOV UR9, 0x400 ;  /* 0x0000040000099882 */ /* 0x000fe20000000000 */
[----:B------:R-:W-:Y:S01]  /*0770*/  VOTEU.ALL UP4, P1 ;  /* 0x00000000003f7886 */ /* 0x000fe20000880000 */
[----:B-1----:R-:W-:-:S02]  /*0780*/  IMAD.MOV R24, RZ, RZ, -R12 ;  /* 0x000000ffff187224 */ /* 0x002fc400078e0a0c */
[----:B------:R-:W-:Y:S01]  /*0790*/  FMUL R0, R0, UR4 ;  /* 0x0000000400007c20 */ /* 0x000fe20008400000 */
[----:B------:R-:W1:Y:S01]  /*07a0*/  LDC R2, c[0x0][0x140] ;  /* 0x00005000ff027b82 */ /* 0x000e620000000800 */
[----:B------:R-:W-:Y:S01]  /*07b0*/  UMOV UR4, 0x20 ;  /* 0x0000002000047882 */ /* 0x000fe20000000000 */
[----:B---3--:R-:W-:Y:S01]  /*07c0*/  IMAD R24, R13, R24, UR13 ;  /* 0x0000000d0d187e24 */ /* 0x008fe2000f8e0218 */
[----:B------:R-:W-:-:S04]  /*07d0*/  @!UP0 UIADD3 UR4, -UR4, 0x100000, URZ ;  /* 0x0010000004048890 */ /* 0x000fc8000fffe13f */
[----:B------:R-:W-:Y:S02]  /*07e0*/  @!UP0 USHF.L.U32 UR5, UR4, 0xb, URZ ;  /* 0x0000000b04058899 */ /* 0x000fe4000800063f */
[----:B------:R-:W-:Y:S01]  /*07f0*/  @!UP0 USHF.L.U32 UR4, UR4, 0x1, URZ ;  /* 0x0000000104048899 */ /* 0x000fe2000800063f */
[----:B------:R-:W-:Y:S01]  /*0800*/  LOP3.LUT R12, R8, 0xc, R7, 0x78, !PT ;  /* 0x0000000c080c7812 */ /* 0x000fe200078e7807 */
[----:B------:R-:W2:Y:S01]  /*0810*/  F2I.U32.TRUNC.NTZ R0, R0 ;  /* 0x0000000000007305 */ /* 0x000ea2000020f000 */
[----:B0-----:R-:W-:Y:S01]  /*0820*/  @!UP0 ULEA UR8, UR7, UR6, 0x18 ;  /* 0x0000000607088291 */ /* 0x001fe2000f8ec03f */
[----:B------:R-:W-:Y:S01]  /*0830*/  ISETP.NE.AND P3, PT, R9, R24, PT ;  /* 0x000000180900720c */ /* 0x000fe20003f65270 */
[----:B------:R-:W-:-:S04]  /*0840*/  @!UP1 UIADD3 UR6, -UR11, 0x100000, URZ ;  /* 0x001000000b069890 */ /* 0x000fc8000fffe13f */
[----:B------:R-:W-:Y:S02]  /*0850*/  @!UP1 USHF.L.U32 UR7, UR6, 0xb, URZ ;  /* 0x0000000b06079899 */ /* 0x000fe4000800063f */
[----:B------:R-:W-:Y:S01]  /*0860*/  @!UP1 USHF.L.U32 UR6, UR6, 0x1, URZ ;  /* 0x0000000106069899 */ /* 0x000fe2000800063f */
[C---:B------:R-:W-:Y:S01]  /*0870*/  ISETP.NE.AND P2, PT, R19.reuse, 0x3, PT ;  /* 0x000000031300780c */ /* 0x040fe20003f45270 */
[----:B------:R-:W-:Y:S01]  /*0880*/  VOTEU.ALL UP5, P1 ;  /* 0x00000000003f7886 */ /* 0x000fe200008a0000 */
[----:B------:R-:W-:Y:S01]  /*0890*/  VOTEU.ALL UP0, P0 ;  /* 0x00000000003f7886 */ /* 0x000fe20000000000 */
[----:B------:R-:W-:Y:S01]  /*08a0*/  IMAD.MOV.U32 R13, RZ, RZ, 0x1 ;  /* 0x00000001ff0d7424 */ /* 0x000fe200078e00ff */
[----:B----4-:R-:W-:Y:S01]  /*08b0*/  @!UP1 ULEA UR9, UR10, UR9, 0x18 ;  /* 0x000000090a099291 */ /* 0x010fe2000f8ec03f */
[----:B------:R-:W-:Y:S01]  /*08c0*/  VOTEU.ALL UP1, P0 ;  /* 0x00000000003f7886 */ /* 0x000fe20000020000 */
[----:B------:R-:W-:Y:S01]  /*08d0*/  ISETP.EQ.OR P0, PT, R19, RZ, !P2 ;  /* 0x000000ff1300720c */ /* 0x000fe20005702670 */
[----:B--2---:R-:W-:Y:S01]  /*08e0*/  IMAD.MOV R26, RZ, RZ, -R0 ;  /* 0x000000ffff1a7224 */ /* 0x004fe200078e0a00 */
[----:B------:R-:W-:Y:S01]  /*08f0*/  @P3 LEA.HI R0, R12, R12, RZ, 0x1 ;  /* 0x0000000c0c003211 */ /* 0x000fe200078f08ff */
[----:B------:R-:W0:Y:S02]  /*0900*/  FENCE.VIEW.ASYNC.S ;  /* 0x00000000000073c6 */ /* 0x000e240000000000 */
[----:B0-----:R0:W2:Y:S01]  /*0910*/  @!UP0 SYNCS.EXCH.64 URZ, [UR8+0xe0], UR4 ;  /* 0x0000e004083f85b2 */ /* 0x0010a20008000100 */
[----:B------:R-:W-:Y:S01]  /*0920*/  ISETP.EQ.AND P0, PT, R5, RZ, P0 ;  /* 0x000000ff0500720c */ /* 0x000fe20000702270 */
[----:B------:R-:W-:Y:S01]  /*0930*/  IMAD R3, R25, R26, R16 ;  /* 0x0000001a19037224 */ /* 0x000fe200078e0210 */
[----:B-1----:R-:W-:-:S02]  /*0940*/  ISETP.EQ.U32.AND P1, PT, R2, 0x1, PT ;  /* 0x000000010200780c */ /* 0x002fc40003f22070 */
[----:B------:R-:W-:Y:S02]  /*0950*/  @P3 SHF.R.S32.HI R0, RZ, 0x1, R0 ;  /* 0x00000001ff003819 */ /* 0x000fe40000011400 */
[----:B------:R-:W-:Y:S02]  /*0960*/  SEL R7, RZ, 0x1, !P0 ;  /* 0x00000001ff077807 */ /* 0x000fe40004000000 */
[----:B------:R-:W-:Y:S02]  /*0970*/  @P3 ISETP.NE.AND P5, PT, R0, R3, PT ;  /* 0x000000030000320c */ /* 0x000fe40003fa5270 */
[----:B------:R-:W-:Y:S02]  /*0980*/  ISETP.NE.AND P2, PT, R5, RZ, PT ;  /* 0x000000ff0500720c */ /* 0x000fe40003f45270 */
[----:B------:R-:W-:Y:S02]  /*0990*/  SEL R7, R7, 0x2, P4 ;  /* 0x0000000207077807 */ /* 0x000fe40002000000 */
[----:B------:R-:W-:Y:S01]  /*09a0*/  @P3 SEL R13, RZ, 0x1, P5 ;  /* 0x00000001ff0d3807 */ /* 0x000fe20002800000 */
[----:B------:R0:W1:Y:S01]  /*09b0*/  @!UP1 SYNCS.EXCH.64 URZ, [UR8+0xe8], UR4 ;  /* 0x0000e804083f95b2 */ /* 0x0000620008000100 */
[----:B------:R-:W-:Y:S01]  /*09c0*/  NOP ;  /* 0x0000000000007918 */ /* 0x000fe20000000000 */
[----:B------:R0:W3:Y:S01]  /*09d0*/  @!UP2 SYNCS.EXCH.64 URZ, [UR9+0xc0], UR6 ;  /* 0x0000c006093fa5b2 */ /* 0x0000e20008000100 */
[----:B------:R0:W4:Y:S01]  /*09e0*/  @!UP3 SYNCS.EXCH.64 URZ, [UR9+0xc8], UR6 ;  /* 0x0000c806093fb5b2 */ /* 0x0001220008000100 */
[----:B------:R0:W0:Y:S01]  /*09f0*/  @!UP4 SYNCS.EXCH.64 URZ, [UR9+0xd0], UR6 ;  /* 0x0000d006093fc5b2 */ /* 0x0000220008000100 */
[----:B------:R0:W0:Y:S01]  /*0a00*/  @!UP5 SYNCS.EXCH.64 URZ, [UR9+0xd8], UR6 ;  /* 0x0000d806093fd5b2 */ /* 0x0000220008000100 */
[----:B------:R-:W-:Y:S01]  /*0a10*/  NOP ;  /* 0x0000000000007918 */ /* 0x000fe20000000000 */
[----:B--2---:R-:W-:Y:S05]  /*0a20*/  @!P1 BRA `(.L_x_4) ;  /* 0x0000000000089947 */ /* 0x004fea0003800000 */
[----:B01-34-:R-:W-:Y:S01]  /*0a30*/  UCGABAR_ARV ;  /* 0x00000000000079c7 */ /* 0x01bfe20008000000 */
[----:B------:R-:W-:Y:S05]  /*0a40*/  BRA `(.L_x_5) ;  /* 0x0000000000047947 */ /* 0x000fea0003800000 */
.L_x_4:
[----:B01-34-:R-:W-:Y:S01]  /*0a50*/  NOP ;  /* 0x0000000000007918 */ /* 0x01bfe20000000000 */
.L_x_5:
[----:B------:R-:W-:Y:S01]  /*0a60*/  ULDC.64 UR4, c[0x0][0x698] ;  /* 0x0001a60000047ab9 */ /* 0x000fe20000000a00 */
[----:B------:R-:W-:Y:S01]  /*0a70*/  ULDC.64 UR16, c[0x0][0x208] ;  /* 0x0000820000107ab9 */ /* 0x000fe20000000a00 */
[----:B------:R-:W-:-:S04]  /*0a80*/  ISETP.NE.U32.AND P0, PT, RZ, UR4, PT ;  /* 0x00000004ff007c0c */ /* 0x000fc8000bf05070 */
[----:B------:R-:W-:-:S13]  /*0a90*/  ISETP.NE.AND.EX P0, PT, RZ, UR5, PT, P0 ;  /* 0x00000005ff007c0c */ /* 0x000fda000bf05300 */
[----:B------:R-:W-:Y:S05]  /*0aa0*/  @!P0 BRA `(.L_x_6) ;  /* 0x00000000001c8947 */ /* 0x000fea0003800000 */
[----:B------:R-:W0:Y:S02]  /*0ab0*/  LDC.64 R2, c[0x0][0x698] ;  /* 0x0001a600ff027b82 */ /* 0x000e240000000a00 */
[----:B0-----:R-:W2:Y:S02]  /*0ac0*/  LDG.E.64 R2, desc[UR16][R2.64] ;  /* 0x0000001002027981 */ /* 0x001ea4000c1e1b00 */
[----:B--2---:R-:W-:-:S04]  /*0ad0*/  ISETP.NE.U32.AND P0, PT, R2, RZ, PT ;  /* 0x000000ff0200720c */ /* 0x004fc80003f05070 */
[----:B------:R-:W-:-:S13]  /*0ae0*/  ISETP.NE.AND.EX P0, PT, R3, RZ, PT, P0 ;  /* 0x000000ff0300720c */ /* 0x000fda0003f05300 */
[----:B------:R-:W-:Y:S05]  /*0af0*/  @!P0 BRA `(.L_x_6) ;  /* 0x0000000000088947 */ /* 0x000fea0003800000 */
[----:B------:R0:W5:Y:S01]  /*0b00*/  LD.E R14, desc[UR16][R2.64] ;  /* 0x00000010020e7980 */ /* 0x000162000c101900 */
[----:B------:R-:W-:Y:S05]  /*0b10*/  BRA `(.L_x_7) ;  /* 0x0000000000207947 */ /* 0x000fea0003800000 */
.L_x_6:
[----:B------:R-:W-:Y:S02]  /*0b20*/  ULDC.64 UR4, c[0x0][0x688] ;  /* 0x0001a20000047ab9 */ /* 0x000fe40000000a00 */
[----:B------:R-:W-:-:S04]  /*0b30*/  ISETP.NE.U32.AND P0, PT, RZ, UR4, PT ;  /* 0x00000004ff007c0c */ /* 0x000fc8000bf05070 */
[----:B------:R-:W-:-:S13]  /*0b40*/  ISETP.NE.AND.EX P0, PT, RZ, UR5, PT, P0 ;  /* 0x00000005ff007c0c */ /* 0x000fda000bf05300 */
[----:B------:R-:W-:Y:S05]  /*0b50*/  @!P0 BRA `(.L_x_8) ;  /* 0x00000000000c8947 */ /* 0x000fea0003800000 */
[----:B------:R-:W0:Y:S02]  /*0b60*/  LDC.64 R14, c[0x0][0x688] ;  /* 0x0001a200ff0e7b82 */ /* 0x000e240000000a00 */
[----:B0-----:R1:W5:Y:S01]  /*0b70*/  LDG.E R14, desc[UR16][R14.64] ;  /* 0x000000100e0e7981 */ /* 0x001362000c1e1900 */
[----:B------:R-:W-:Y:S05]  /*0b80*/  BRA `(.L_x_7) ;  /* 0x0000000000047947 */ /* 0x000fea0003800000 */
.L_x_8:
[----:B------:R-:W2:Y:S02]  /*0b90*/  LDC R14, c[0x0][0x680] ;  /* 0x0001a000ff0e7b82 */ /* 0x000ea40000000800 */
.L_x_7:
[----:B------:R-:W-:Y:S02]  /*0ba0*/  ULDC.64 UR4, c[0x0][0x6a0] ;  /* 0x0001a80000047ab9 */ /* 0x000fe40000000a00 */
[----:B------:R-:W-:-:S04]  /*0bb0*/  ISETP.NE.U32.AND P0, PT, RZ, UR4, PT ;  /* 0x00000004ff007c0c */ /* 0x000fc8000bf05070 */
[----:B------:R-:W-:-:S13]  /*0bc0*/  ISETP.NE.AND.EX P0, PT, RZ, UR5, PT, P0 ;  /* 0x00000005ff007c0c */ /* 0x000fda000bf05300 */
[----:B------:R-:W-:Y:S05]  /*0bd0*/  @!P0 BRA `(.L_x_9) ;  /* 0x00000000001c8947 */ /* 0x000fea0003800000 */
[----:B0-----:R-:W0:Y:S02]  /*0be0*/  LDC.64 R2, c[0x0][0x6a0] ;  /* 0x0001a800ff027b82 */ /* 0x001e240000000a00 */
[----:B0-----:R-:W3:Y:S02]  /*0bf0*/  LDG.E.64 R2, desc[UR16][R2.64] ;  /* 0x0000001002027981 */ /* 0x001ee4000c1e1b00 */
[----:B---3--:R-:W-:-:S04]  /*0c00*/  ISETP.NE.U32.AND P0, PT, R2, RZ, PT ;  /* 0x000000ff0200720c */ /* 0x008fc80003f05070 */
[----:B------:R-:W-:-:S13]  /*0c10*/  ISETP.NE.AND.EX P0, PT, R3, RZ, PT, P0 ;  /* 0x000000ff0300720c */ /* 0x000fda0003f05300 */
[----:B------:R-:W-:Y:S05]  /*0c20*/  @!P0 BRA `(.L_x_9) ;  /* 0x0000000000088947 */ /* 0x000fea0003800000 */
[----:B-1----:R0:W5:Y:S01]  /*0c30*/  LD.E R15, desc[UR16][R2.64] ;  /* 0x00000010020f7980 */ /* 0x002162000c101900 */
[----:B------:R-:W-:Y:S05]  /*0c40*/  BRA `(.L_x_10) ;  /* 0x0000000000207947 */ /* 0x000fea0003800000 */
.L_x_9:
[----:B------:R-:W-:Y:S02]  /*0c50*/  ULDC.64 UR4, c[0x0][0x690] ;  /* 0x0001a40000047ab9 */ /* 0x000fe40000000a00 */
[----:B------:R-:W-:-:S04]  /*0c60*/  ISETP.NE.U32.AND P0, PT, RZ, UR4, PT ;  /* 0x00000004ff007c0c */ /* 0x000fc8000bf05070 */
[----:B------:R-:W-:-:S13]  /*0c70*/  ISETP.NE.AND.EX P0, PT, RZ, UR5, PT, P0 ;  /* 0x00000005ff007c0c */ /* 0x000fda000bf05300 */
[----:B------:R-:W-:Y:S05]  /*0c80*/  @!P0 BRA `(.L_x_11) ;  /* 0x00000000000c8947 */ /* 0x000fea0003800000 */
[----:B0-----:R-:W1:Y:S02]  /*0c90*/  LDC.64 R2, c[0x0][0x690] ;  /* 0x0001a400ff027b82 */ /* 0x001e640000000a00 */
[----:B-1----:R1:W5:Y:S01]  /*0ca0*/  LDG.E R15, desc[UR16][R2.64] ;  /* 0x00000010020f7981 */ /* 0x002362000c1e1900 */
[----:B------:R-:W-:Y:S05]  /*0cb0*/  BRA `(.L_x_10) ;  /* 0x0000000000047947 */ /* 0x000fea0003800000 */
.L_x_11:
[----:B-1----:R-:W3:Y:S02]  /*0cc0*/  LDC R15, c[0x0][0x684] ;  /* 0x0001a100ff0f7b82 */ /* 0x002ee40000000800 */
.L_x_10:
[----:B------:R-:W4:Y:S01]  /*0cd0*/  LDC R0, c[0x0][0x75c] ;  /* 0x0001d700ff007b82 */ /* 0x000f220000000800 */
[----:B------:R-:W-:Y:S01]  /*0ce0*/  ULDC UR8, c[0x0][0x604] ;  /* 0x0001810000087ab9 */ /* 0x000fe20000000800 */
[----:B------:R-:W-:Y:S01]  /*0cf0*/  ISETP.NE.AND P0, PT, R5, 0x2, PT ;  /* 0x000000020500780c */ /* 0x000fe20003f05270 */
[----:B------:R-:W-:Y:S01]  /*0d00*/  UIADD3 UR8, UR8, 0x1f, URZ ;  /* 0x0000001f08087890 */ /* 0x000fe2000fffe03f */
[----:B------:R-:W-:Y:S01]  /*0d10*/  IMAD.U32 R4, RZ, RZ, UR13 ;  /* 0x0000000dff047e24 */ /* 0x000fe2000f8e00ff */
[----:B------:R-:W-:Y:S01]  /*0d20*/  UMOV UR5, URZ ;  /* 0x0000003f00057c82 */ /* 0x000fe20008000000 */
[----:B------:R-:W-:Y:S01]  /*0d30*/  UMOV UR4, URZ ;  /* 0x0000003f00047c82 */ /* 0x000fe20008000000 */
[----:B------:R-:W-:Y:S01]  /*0d40*/  USHF.R.S32.HI UR9, URZ, 0x1f, UR8 ;  /* 0x0000001f3f097899 */ /* 0x000fe20008011408 */
[----:B------:R-:W-:-:S03]  /*0d50*/  ULDC.64 UR10, c[0x0][0x750] ;  /* 0x0001d400000a7ab9 */ /* 0x000fc60000000a00 */
[----:B------:R-:W-:Y:S01]  /*0d60*/  ULEA.HI UR9, UR9, UR8, URZ, 0x5 ;  /* 0x0000000809097291 */ /* 0x000fe2000f8f283f */
[----:B----4-:R-:W-:-:S13]  /*0d70*/  ISETP.NE.AND P3, PT, R0, 0x1, PT ;  /* 0x000000010000780c */ /* 0x010fda0003f65270 */
[----:B01----:R-:W0:Y:S01]  /*0d80*/  @P3 LDC R3, c[0x0][0x10] ;  /* 0x00000400ff033b82 */ /* 0x003e220000000800 */
[----:B------:R-:W-:Y:S02]  /*0d90*/  @P3 IMAD.MOV.U32 R17, RZ, RZ, RZ ;  /* 0x000000ffff113224 */ /* 0x000fe400078e00ff */
[----:B------:R-:W-:-:S05]  /*0da0*/  @P3 IMAD.MOV.U32 R5, RZ, RZ, RZ ;  /* 0x000000ffff053224 */ /* 0x000fca00078e00ff */
[----:B------:R-:W1:Y:S01]  /*0db0*/  @!P3 LDC R9, c[0x0][0xc] ;  /* 0x00000300ff09bb82 */ /* 0x000e620000000800 */
[----:B------:R-:W-:Y:S01]  /*0dc0*/  ULDC UR6, c[0x0][0xc] ;  /* 0x0000030000067ab9 */ /* 0x000fe20000000800 */
[----:B------:R-:W-:Y:S02]  /*0dd0*/  ULDC UR7, c[0x0][0x10] ;  /* 0x0000040000077ab9 */ /* 0x000fe40000000800 */
[----:B------:R-:W-:-:S04]  /*0de0*/  UIMAD.WIDE.U32 UR6, UR6, UR7, URZ ;  /* 0x00000007060672a5 */ /* 0x000fc8000f8e003f */
[----:B------:R-:W4:Y:S01]  /*0df0*/  LDC R8, c[0x0][0x14] ;  /* 0x00000500ff087b82 */ /* 0x000f220000000800 */
[----:B0-----:R-:W-:-:S04]  /*0e00*/  @P3 IMAD.WIDE.U32 R2, R3, UR13, R16 ;  /* 0x0000000d03023c25 */ /* 0x001fc8000f8e0010 */
[----:B------:R-:W-:Y:S02]  /*0e10*/  @P3 IMAD.IADD R3, R3, 0x1, R5 ;  /* 0x0000000103033824 */ /* 0x000fe400078e0205 */
[----:B------:R-:W-:Y:S02]  /*0e20*/  IMAD.MOV.U32 R5, RZ, RZ, RZ ;  /* 0x000000ffff057224 */ /* 0x000fe400078e00ff */
[----:B-1----:R-:W-:-:S04]  /*0e30*/  @!P3 IMAD.WIDE.U32 R4, R16, R9, R4 ;  /* 0x000000091004b225 */ /* 0x002fc800078e0004 */
[----:B------:R-:W-:Y:S02]  /*0e40*/  @!P3 IMAD.MOV.U32 R2, RZ, RZ, R4 ;  /* 0x000000ffff02b224 */ /* 0x000fe400078e0004 */
[C---:B----4-:R-:W-:Y:S02]  /*0e50*/  IMAD R21, R8.reuse, UR7, RZ ;  /* 0x0000000708157c24 */ /* 0x050fe4000f8e02ff */
[----:B------:R-:W-:Y:S01]  /*0e60*/  IMAD.WIDE.U32 R8, R8, UR6, RZ ;  /* 0x0000000608087c25 */ /* 0x000fe2000f8e00ff */
[----:B------:R-:W-:-:S03]  /*0e70*/  USHF.R.S32.HI UR6, URZ, 0x5, UR9 ;  /* 0x000000053f067899 */ /* 0x000fc60008011409 */
[----:B------:R-:W-:Y:S02]  /*0e80*/  @!P3 IMAD.MOV.U32 R3, RZ, RZ, R5 ;  /* 0x000000ffff03b224 */ /* 0x000fe400078e0005 */
[----:B------:R-:W-:Y:S01]  /*0e90*/  IMAD.IADD R0, R9, 0x1, R21 ;  /* 0x0000000109007824 */ /* 0x000fe200078e0215 */
[----:B------:R-:W-:Y:S06]  /*0ea0*/  @P0 BRA `(.L_x_12) ;  /* 0x0000000000200947 */ /* 0x000fec0003800000 */
[----:B------:R-:W-:Y:S01]  /*0eb0*/  UISETP.GE.U32.AND UP0, UPT, UR6, 0xb, UPT ;  /* 0x0000000b0600788c */ /* 0x000fe2000bf06070 */
[----:B------:R-:W-:Y:S01]  /*0ec0*/  IADD3 R2, P0, R2, R8, RZ ;  /* 0x0000000802027210 */ /* 0x000fe20007f1e0ff */
[----:B------:R-:W-:-:S04]  /*0ed0*/  UIMAD.WIDE.U32 UR4, UR6, -0x45d1745d, URZ ;  /* 0xba2e8ba3060478a5 */ /* 0x000fc8000f8e003f */
[----:B------:R-:W-:Y:S01]  /*0ee0*/  USHF.R.U32.HI UR5, URZ, 0x3, UR5 ;  /* 0x000000033f057899 */ /* 0x000fe20008011605 */
[----:B------:R-:W-:Y:S02]  /*0ef0*/  IMAD.X R3, R0, 0x1, R3, P0 ;  /* 0x0000000100037824 */ /* 0x000fe400000e0603 */
[----:B------:R-:W-:Y:S02]  /*0f00*/  UMOV UR4, URZ ;  /* 0x0000003f00047c82 */ /* 0x000fe40008000000 */
[----:B------:R-:W-:Y:S02]  /*0f10*/  @UP0 ULOP3.LUT UR4, UR5, 0x1, URZ, 0xc0, !UPT ;  /* 0x0000000105040892 */ /* 0x000fe4000f8ec03f */
[----:B------:R-:W-:-:S12]  /*0f20*/  UIMAD UR5, UR5, -0xb, UR6 ;  /* 0xfffffff5050578a4 */ /* 0x000fd8000f8e0206 */
.L_x_12:
[----:B------:R-:W-:Y:S01]  /*0f30*/  ISETP.GE.U32.AND P0, PT, R2, UR10, PT ;  /* 0x0000000a02007c0c */ /* 0x000fe2000bf06070 */
[----:B------:R-:W-:Y:S01]  /*0f40*/  IMAD.MOV.U32 R6, RZ, RZ, -0x1 ;  /* 0xffffffffff067424 */ /* 0x000fe200078e00ff */
[----:B------:R-:W-:Y:S01]  /*0f50*/  PRMT R20, RZ, 0x7610, R20 ;  /* 0x00007610ff147816 */ /* 0x000fe20000000014 */
[----:B------:R-:W-:Y:S01]  /*0f60*/  IMAD.MOV.U32 R5, RZ, RZ, -0x1 ;  /* 0xffffffffff057424 */ /* 0x000fe200078e00ff */
[----:B------:R-:W-:Y:S01]  /*0f70*/  ISETP.GE.U32.AND.EX P0, PT, R3, UR11, PT, P0 ;  /* 0x0000000b03007c0c */ /* 0x000fe2000bf06100 */
[----:B------:R-:W-:-:S12]  /*0f80*/  IMAD.MOV.U32 R4, RZ, RZ, -0x1 ;  /* 0xffffffffff047424 */ /* 0x000fd800078e00ff */
[----:B------:R-:W-:Y:S05]  /*0f90*/  @P0 BRA `(.L_x_13) ;  /* 0x0000000400240947 */ /* 0x000fea0003800000 */
[----:B------:R-:W0:Y:S01]  /*0fa0*/  LDC.64 R28, c[0x0][0x728] ;  /* 0x0001ca00ff1c7b82 */ /* 0x000e220000000a00 */
[----:B------:R-:W-:Y:S02]  /*0fb0*/  IMAD.MOV.U32 R4, RZ, RZ, R2 ;  /* 0x000000ffff047224 */ /* 0x000fe400078e0002 */
[----:B------:R-:W-:-:S05]  /*0fc0*/  IMAD.MOV.U32 R5, RZ, RZ, R3 ;  /* 0x000000ffff057224 */ /* 0x000fca00078e0003 */
[----:B------:R-:W1:Y:S08]  /*0fd0*/  LDC R6, c[0x0][0x730] ;  /* 0x0001cc00ff067b82 */ /* 0x000e700000000800 */
[----:B------:R-:W4:Y:S01]  /*0fe0*/  LDC.64 R30, c[0x0][0x720] ;  /* 0x0001c800ff1e7b82 */ /* 0x000f220000000a00 */
[----:B0-----:R-:W-:-:S04]  /*0ff0*/  ISETP.NE.U32.AND P0, PT, R28, RZ, PT ;  /* 0x000000ff1c00720c */ /* 0x001fc80003f05070 */
[----:B------:R-:W-:-:S13]  /*1000*/  ISETP.NE.AND.EX P0, PT, R29, RZ, PT, P0 ;  /* 0x000000ff1d00720c */ /* 0x000fda0003f05300 */
[----:B-1--4-:R-:W-:Y:S05]  /*1010*/  @!P0 BRA `(.L_x_14) ;  /* 0x0000000000288947 */ /* 0x012fea0003800000 */
[----:B------:R-:W0:Y:S02]  /*1020*/  LDC R23, c[0x0][0x734] ;  /* 0x0001cd00ff177b82 */ /* 0x000e240000000800 */
[----:B0-----:R-:W-:-:S05]  /*1030*/  IADD3 R23, P0, R2, R23, RZ ;  /* 0x0000001702177210 */ /* 0x001fca0007f1e0ff */
[----:B------:R-:W-:-:S04]  /*1040*/  IMAD.X R27, RZ, RZ, R3, P0 ;  /* 0x000000ffff1b7224 */ /* 0x000fc800000e0603 */
[----:B------:R-:W-:-:S04]  /*1050*/  IMAD.WIDE.U32 R4, R27, R28, RZ ;  /* 0x0000001c1b047225 */ /* 0x000fc800078e00ff */
[----:B------:R-:W-:-:S04]  /*1060*/  IMAD.WIDE.U32 R20, P0, R23, R29, R4 ;  /* 0x0000001d17147225 */ /* 0x000fc80007800004 */
[----:B------:R-:W-:-:S04]  /*1070*/  IMAD.WIDE.U32 R4, R23, R28, RZ ;  /* 0x0000001c17047225 */ /* 0x000fc800078e00ff */
[----:B------:R-:W-:Y:S01]  /*1080*/  IMAD.X R23, RZ, RZ, RZ, P0 ;  /* 0x000000ffff177224 */ /* 0x000fe200000e06ff */
[----:B------:R-:W-:Y:S01]  /*1090*/  IADD3 RZ, P0, R5, R20, RZ ;  /* 0x0000001405ff7210 */ /* 0x000fe20007f1e0ff */
[----:B------:R-:W-:-:S04]  /*10a0*/  IMAD.MOV.U32 R22, RZ, RZ, R21 ;  /* 0x000000ffff167224 */ /* 0x000fc800078e0015 */
[----:B------:R-:W-:-:S08]  /*10b0*/  IMAD.WIDE.U32.X R4, R27, R29, R22, P0 ;  /* 0x0000001d1b047225 */ /* 0x000fd000000e0416 */
.L_x_14:
[----:B------:R-:W0:Y:S01]  /*10c0*/  LDC.64 R32, c[0x0][0x740] ;  /* 0x0001d000ff207b82 */ /* 0x000e220000000a00 */
[-CC-:B------:R-:W-:Y:S01]  /*10d0*/  SHF.R.U64 R36, R4, R6.reuse, R5.reuse ;  /* 0x0000000604247219 */ /* 0x180fe20000001205 */
[----:B------:R-:W-:Y:S01]  /*10e0*/  IMAD.MOV.U32 R37, RZ, RZ, 0x1 ;  /* 0x00000001ff257424 */ /* 0x000fe200078e00ff */
[----:B------:R-:W-:Y:S02]  /*10f0*/  SHF.R.U32.HI R4, RZ, R6, R5 ;  /* 0x00000006ff047219 */ /* 0x000fe40000011605 */
[----:B------:R-:W-:-:S03]  /*1100*/  IADD3 R21, P0, RZ, -R36, RZ ;  /* 0x80000024ff157210 */ /* 0x000fc60007f1e0ff */
[----:B------:R-:W1:Y:S02]  /*1110*/  LDC R20, c[0x0][0x718] ;  /* 0x0001c600ff147b82 */ /* 0x000e640000000800 */
[----:B------:R-:W-:-:S04]  /*1120*/  IMAD.X R5, RZ, RZ, ~R4, P0 ;  /* 0x000000ffff057224 */ /* 0x000fc800000e0e04 */
[-C--:B------:R-:W-:Y:S02]  /*1130*/  IMAD R6, R5, R30.reuse, RZ ;  /* 0x0000001e05067224 */ /* 0x080fe400078e02ff */
[----:B------:R-:W4:Y:S01]  /*1140*/  LDC R23, c[0x0][0x708] ;  /* 0x0001c200ff177b82 */ /* 0x000f220000000800 */
[----:B------:R-:W-:-:S04]  /*1150*/  IMAD.WIDE.U32 R4, R21, R30, R2 ;  /* 0x0000001e15047225 */ /* 0x000fc800078e0002 */
[----:B------:R-:W-:-:S03]  /*1160*/  IMAD R21, R21, R31, R6 ;  /* 0x0000001f15157224 */ /* 0x000fc600078e0206 */
[----:B------:R-:W2:Y:S01]  /*1170*/  LDC R28, c[0x0][0x758] ;  /* 0x0001d600ff1c7b82 */ /* 0x000ea20000000800 */
[----:B------:R-:W-:Y:S01]  /*1180*/  IMAD.IADD R5, R5, 0x1, R21 ;  /* 0x0000000105057824 */ /* 0x000fe200078e0215 */
[----:B0-----:R-:W-:Y:S01]  /*1190*/  ISETP.NE.U32.AND P0, PT, R32, RZ, PT ;  /* 0x000000ff2000720c */ /* 0x001fe20003f05070 */
[----:B------:R-:W-:-:S03]  /*11a0*/  IMAD.MOV.U32 R21, RZ, RZ, -0x1 ;  /* 0xffffffffff157424 */ /* 0x000fc600078e00ff */
[----:B------:R-:W-:Y:S02]  /*11b0*/  ISETP.NE.AND.EX P0, PT, R33, RZ, PT, P0 ;  /* 0x000000ff2100720c */ /* 0x000fe40003f05300 */
[----:B------:R-:W0:Y:S01]  /*11c0*/  LDC R31, c[0x0][0x700] ;  /* 0x0001c000ff1f7b82 */ /* 0x000e220000000800 */
[-CC-:B-1----:R-:W-:Y:S02]  /*11d0*/  SHF.R.U64 R29, R4, R20.reuse, R5.reuse ;  /* 0x00000014041d7219 */ /* 0x182fe40000001205 */
[----:B------:R-:W-:-:S05]  /*11e0*/  SHF.R.U32.HI R4, RZ, R20, R5 ;  /* 0x00000014ff047219 */ /* 0x000fca0000011605 */
[----:B------:R-:W1:Y:S01]  /*11f0*/  LDC R30, c[0x0][0x748] ;  /* 0x0001d200ff1e7b82 */ /* 0x000e620000000800 */
[-CC-:B----4-:R-:W-:Y:S02]  /*1200*/  SHF.R.U64 R39, R29, R23.reuse, R4.reuse ;  /* 0x000000171d277219 */ /* 0x190fe40000001204 */
[----:B------:R-:W-:-:S05]  /*1210*/  SHF.R.U32.HI R5, RZ, R23, R4 ;  /* 0x00000017ff057219 */ /* 0x000fca0000011604 */
[----:B------:R-:W4:Y:S01]  /*1220*/  LDC R35, c[0x0][0x738] ;  /* 0x0001ce00ff237b82 */ /* 0x000f220000000800 */
[-C--:B--2---:R-:W-:Y:S02]  /*1230*/  SHF.L.U32 R4, R21, R28.reuse, RZ ;  /* 0x0000001c15047219 */ /* 0x084fe400000006ff */
[--C-:B------:R-:W-:Y:S02]  /*1240*/  SHF.R.U64 R38, R39, R28, R5.reuse ;  /* 0x0000001c27267219 */ /* 0x100fe40000001205 */
[----:B------:R-:W-:Y:S02]  /*1250*/  LOP3.LUT R6, RZ, R4, RZ, 0x33, !PT ;  /* 0x00000004ff067212 */ /* 0x000fe400078e33ff */
[----:B------:R-:W-:Y:S01]  /*1260*/  SHF.R.U32.HI R5, RZ, R28, R5 ;  /* 0x0000001cff057219 */ /* 0x000fe20000011605 */
[----:B------:R-:W2:Y:S01]  /*1270*/  LDC R34, c[0x0][0x710] ;  /* 0x0001c400ff227b82 */ /* 0x000ea20000000800 */
[----:B------:R-:W-:Y:S01]  /*1280*/  IMAD.MOV.U32 R4, RZ, RZ, R38 ;  /* 0x000000ffff047224 */ /* 0x000fe200078e0026 */
[----:B------:R-:W-:Y:S06]  /*1290*/  @!P0 BRA `(.L_x_15) ;  /* 0x0000000000288947 */ /* 0x000fec0003800000 */
[----:B------:R-:W3:Y:S02]  /*12a0*/  LDC R23, c[0x0][0x74c] ;  /* 0x0001d300ff177b82 */ /* 0x000ee40000000800 */
[----:B---3--:R-:W-:-:S05]  /*12b0*/  IADD3 R23, P0, R38, R23, RZ ;  /* 0x0000001726177210 */ /* 0x008fca0007f1e0ff */
        /* <DEDUP_REMOVED lines=8> */
.L_x_15:
[----:B-1----:R-:W-:Y:S01]  /*1340*/  SHF.R.U64 R17, R4, R30, R5 ;  /* 0x0000001e04117219 */ /* 0x002fe20000001205 */
[----:B------:R-:W-:Y:S01]  /*1350*/  @P3 IMAD R24, R25, R26, R16 ;  /* 0x0000001a19183224 */ /* 0x000fe200078e0210 */
[----:B------:R-:W-:Y:S02]  /*1360*/  SHF.L.U32 R4, R37, R28, RZ ;  /* 0x0000001c25047219 */ /* 0x000fe400000006ff */
[----:B------:R-:W-:Y:S01]  /*1370*/  LOP3.LUT R5, R39, R6, RZ, 0xc0, !PT ;  /* 0x0000000627057212 */ /* 0x000fe200078ec0ff */
[----:B0-----:R-:W-:Y:S02]  /*1380*/  VIADD R6, R31, 0xffffffff ;  /* 0xffffffff1f067836 */ /* 0x001fe40000000000 */
[----:B------:R-:W-:Y:S02]  /*1390*/  IMAD.MOV R20, RZ, RZ, -R17 ;  /* 0x000000ffff147224 */ /* 0x000fe400078e0a11 */
[----:B------:R-:W-:Y:S01]  /*13a0*/  IMAD R5, R4, R17, R5 ;  /* 0x0000001104057224 */ /* 0x000fe200078e0205 */
[----:B------:R-:W-:Y:S01]  /*13b0*/  LOP3.LUT R17, R29, R6, RZ, 0xc0, !PT ;  /* 0x000000061d117212 */ /* 0x000fe200078ec0ff */
[----:B----4-:R-:W-:-:S02]  /*13c0*/  IMAD R4, R20, R35, R38 ;  /* 0x0000002314047224 */ /* 0x010fc400078e0226 */
[----:B--2---:R-:W-:Y:S02]  /*13d0*/  IMAD R6, R5, R34, R24 ;  /* 0x0000002205067224 */ /* 0x004fe400078e0218 */
[----:B------:R-:W-:Y:S02]  /*13e0*/  IMAD R17, R4, R31, R17 ;  /* 0x0000001f04117224 */ /* 0x000fe400078e0211 */
[----:B------:R-:W-:Y:S02]  /*13f0*/  IMAD.MOV.U32 R20, RZ, RZ, 0x1 ;  /* 0x00000001ff147424 */ /* 0x000fe400078e00ff */
[----:B------:R-:W-:Y:S01]  /*1400*/  IMAD.MOV.U32 R4, RZ, RZ, R36 ;  /* 0x000000ffff047224 */ /* 0x000fe200078e0024 */
[----:B------:R-:W-:Y:S02]  /*1410*/  SEL R5, R17, R6, !P3 ;  /* 0x0000000611057207 */ /* 0x000fe40005800000 */
[----:B------:R-:W-:-:S07]  /*1420*/  SEL R6, R6, R17, !P3 ;  /* 0x0000001106067207 */ /* 0x000fce0005800000 */
.L_x_13:
[----:B------:R-:W-:Y:S05]  /*1430*/  @!P1 BRA `(.L_x_16) ;  /* 0x00000000000c9947 */ /* 0x000fea0003800000 */
[----:B------:R-:W-:Y:S01]  /*1440*/  UCGABAR_WAIT ;  /* 0x0000000000007dc7 */ /* 0x000fe20008000000 */
[----:B------:R-:W-:Y:S01]  /*1450*/  CCTL.IVALL ;  /* 0x00000000ff00798f */ /* 0x000fe20002000000 */
[----:B------:R-:W-:Y:S05]  /*1460*/  BRA `(.L_x_17) ;  /* 0x0000000000047947 */ /* 0x000fea0003800000 */
.L_x_16:
[----:B------:R-:W-:Y:S06]  /*1470*/  BAR.SYNC.DEFER_BLOCKING 0x0 ;  /* 0x0000000000007b1d */ /* 0x000fec0000010000 */
.L_x_17:
[----:B------:R-:W-:Y:S05]  /*1480*/  @!P2 BRA `(.L_x_18) ;  /* 0x0000005c0008a947 */ /* 0x000fea0003800000 */
[----:B------:R-:W-:-:S13]  /*1490*/  ISETP.GT.U32.AND P0, PT, R40, 0x1, PT ;  /* 0x000000012800780c */ /* 0x000fda0003f04070 */
[----:B------:R-:W-:Y:S05]  /*14a0*/  @P0 EXIT ;  /* 0x000000000000094d */ /* 0x000fea0003800000 */
.L_x_19:
[----:B------:R-:W-:-:S08]  /*14b0*/  NOP ;  /* 0x0000000000007918 */ /* 0x000fd00000000000 */
[----:B------:R-:W0:Y:S02]  /*14c0*/  USETMAXREG.TRY_ALLOC.CTAPOOL UP0, 0xe8 ;  /* 0x000000e8000079c8 */ /* 0x000e240008000600 */
[----:B0-----:R-:W-:-:S13]  /*14d0*/  PLOP3.LUT P0, PT, PT, PT, UP0, 0x80, 0x0 ;  /* 0x000000000000781c */ /* 0x001fda0003f0f008 */
[----:B------:R-:W-:Y:S05]  /*14e0*/  @!P0 BRA `(.L_x_19) ;  /* 0xfffffffc00f08947 */ /* 0x000fea000383ffff */
[----:B------:R-:W-:-:S13]  /*14f0*/  LOP3.LUT P0, RZ, R20, 0xff, RZ, 0xc0, !PT ;  /* 0x000000ff14ff7812 */ /* 0x000fda000780c0ff */
[----:B------:R-:W-:Y:S05]  /*1500*/  @!P0 EXIT ;  /* 0x000000000000894d */ /* 0x000fea0003800000 */
[CC--:B------:R-:W-:Y:S01]  /*1510*/  LEA.HI R16, R18.reuse, R11.reuse, RZ, 0x2 ;  /* 0x0000000b12107211 */ /* 0x0c0fe200078f10ff */
[----:B------:R-:W0:Y:S01]  /*1520*/  S2UR UR8, SR_CgaCtaId ;  /* 0x00000000000879c3 */ /* 0x000e220000008800 */
[----:B------:R-:W-:Y:S01]  /*1530*/  LEA.HI R18, R18, R11, RZ, 0x5 ;  /* 0x0000000b12127211 */ /* 0x000fe200078f28ff */
[----:B------:R-:W-:Y:S01]  /*1540*/  UMOV UR7, 0x400 ;  /* 0x0000040000077882 */ /* 0x000fe20000000000 */
[--C-:B------:R-:W-:Y:S01]  /*1550*/  SHF.R.S32.HI R10, RZ, 0x2, R16.reuse ;  /* 0x00000002ff0a7819 */ /* 0x100fe20000011410 */
[----:B------:R-:W-:Y:S01]  /*1560*/  UIADD3 UR9, UR12, -0x1, URZ ;  /* 0xffffffff0c097890 */ /* 0x000fe2000fffe03f */
[----:B------:R-:W-:Y:S01]  /*1570*/  SHF.R.S32.HI R17, RZ, 0x1f, R16 ;  /* 0x0000001fff117819 */ /* 0x000fe20000011410 */
[----:B------:R-:W-:Y:S01]  /*1580*/  ULDC UR14, c[0x0][0x284] ;  /* 0x0000a100000e7ab9 */ /* 0x000fe20000000800 */
[----:B------:R-:W-:Y:S01]  /*1590*/  SHF.R.S32.HI R18, RZ, 0x5, R18 ;  /* 0x00000005ff127819 */ /* 0x000fe20000011412 */
[----:B------:R-:W-:Y:S01]  /*15a0*/  UISETP.NE.AND UP0, UPT, UR9, URZ, UPT ;  /* 0x0000003f0900728c */ /* 0x000fe2000bf05270 */
[----:B------:R-:W-:Y:S01]  /*15b0*/  LEA.HI R17, R17, R10, RZ, 0x3 ;  /* 0x0000000a11117211 */ /* 0x000fe200078f18ff */
[----:B------:R-:W-:Y:S01]  /*15c0*/  USHF.L.U32 UR19, UR6, 0x1, URZ ;  /* 0x0000000106137899 */ /* 0x000fe2000800063f */
[----:B------:R-:W-:Y:S01]  /*15d0*/  LOP3.LUT R20, R16, 0xfffffffc, RZ, 0xc0, !PT ;  /* 0xfffffffc10147812 */ /* 0x000fe200078ec0ff */
[----:B------:R-:W-:Y:S01]  /*15e0*/  USEL UR11, URZ, 0x1, UP0 ;  /* 0x000000013f0b7887 */ /* 0x000fe20008000000 */
[----:B------:R-:W-:-:S02]  /*15f0*/  LOP3.LUT R17, R17, 0xfffffff8, RZ, 0xc0, !PT ;  /* 0xfffffff811117812 */ /* 0x000fc400078ec0ff */
[C---:B------:R-:W-:Y:S01]  /*1600*/  LOP3.LUT P0, RZ, R11.reuse, 0x7, RZ, 0xc0, !PT ;  /* 0x000000070bff7812 */ /* 0x040fe2000780c0ff */
[C---:B------:R-:W-:Y:S01]  /*1610*/  IMAD.IADD R20, R11.reuse, 0x1, -R20 ;  /* 0x000000010b147824 */ /* 0x040fe200078e0a14 */
[----:B------:R-:W-:Y:S01]  /*1620*/  VIMNMX R19, RZ, UR6, PT ;  /* 0x00000006ff137c48 */ /* 0x000fe2000bfe0100 */
[----:B------:R-:W-:Y:S01]  /*1630*/  IMAD.IADD R17, R10, 0x1, -R17 ;  /* 0x000000010a117824 */ /* 0x000fe200078e0a11 */
[----:B------:R-:W-:Y:S01]  /*1640*/  LEA.HI R10, R11, R11, RZ, 0x1 ;  /* 0x0000000b0b0a7211 */ /* 0x000fe200078f08ff */
[----:B------:R-:W-:Y:S01]  /*1650*/  IMAD.U32 R100, RZ, RZ, UR11 ;  /* 0x0000000bff647e24 */ /* 0x000fe2000f8e00ff */
[----:B------:R-:W-:Y:S02]  /*1660*/  ISETP.LT.U32.AND P0, PT, R12, 0x2, !P0 ;  /* 0x000000020c00780c */ /* 0x000fe40004701070 */
[----:B------:R-:W-:Y:S01]  /*1670*/  LOP3.LUT R10, R10, 0x7ffffe, RZ, 0xc0, !PT ;  /* 0x007ffffe0a0a7812 */ /* 0x000fe200078ec0ff */
[----:B0-----:R-:W-:Y:S01]  /*1680*/  ULEA UR7, UR8, UR7, 0x18 ;  /* 0x0000000708077291 */ /* 0x001fe2000f8ec03f */
[----:B------:R-:W-:Y:S01]  /*1690*/  LOP3.LUT R101, R7, 0x1, RZ, 0xfc, !PT ;  /* 0x0000000107657812 */ /* 0x000fe200078efcff */
[----:B------:R-:W-:Y:S01]  /*16a0*/  USHF.L.U32 UR8, UR9, 0x3, URZ ;  /* 0x0000000309087899 */ /* 0x000fe2000800063f */
[----:B------:R-:W-:Y:S01]  /*16b0*/  IADD3 R19, -R19, UR6, RZ ;  /* 0x0000000613137c10 */ /* 0x000fe2000fffe1ff */
[----:B------:R-:W-:Y:S01]  /*16c0*/  IMAD.IADD R10, R11, 0x1, -R10 ;  /* 0x000000010b0a7824 */ /* 0x000fe200078e0a0a */
[----:B------:R-:W-:-:S02]  /*16d0*/  UIADD3 UR9, UR7, 0x180, URZ ;  /* 0x0000018007097890 */ /* 0x000fc4000fffe03f */
[----:B------:R-:W-:Y:S01]  /*16e0*/  UIADD3 UR10, UR7, 0xb180, URZ ;  /* 0x0000b180070a7890 */ /* 0x000fe2000fffe03f */
[----:B------:R-:W-:Y:S01]  /*16f0*/  IMAD R10, R18, 0x2, R10 ;  /* 0x00000002120a7824 */ /* 0x000fe200078e020a */
[----:B------:R-:W-:Y:S02]  /*1700*/  USHF.R.U32.HI UR9, URZ, 0x4, UR9 ;  /* 0x000000043f097899 */ /* 0x000fe40008011609 */
[----:B------:R-:W-:Y:S01]  /*1710*/  USHF.R.U32.HI UR10, URZ, 0x4, UR10 ;  /* 0x000000043f0a7899 */ /* 0x000fe2000801160a */
[--C-:B------:R-:W-:Y:S01]  /*1720*/  IMAD R16, R10, 0x8, R17.reuse ;  /* 0x000000080a107824 */ /* 0x100fe200078e0211 */
[----:B------:R-:W-:Y:S01]  /*1730*/  UIADD3 UR20, UR7, 0xc0, URZ ;  /* 0x000000c007147890 */ /* 0x000fe2000fffe03f */
[--C-:B------:R-:W-:Y:S01]  /*1740*/  IMAD R10, R18, 0x10, R17.reuse ;  /* 0x00000010120a7824 */ /* 0x100fe200078e0211 */
[----:B------:R-:W-:Y:S01]  /*1750*/  ULOP3.LUT UR8, UR8, 0x8, URZ, 0xc0, !UPT ;  /* 0x0000000808087892 */ /* 0x000fe2000f8ec03f */
[----:B------:R-:W-:Y:S01]  /*1760*/  IMAD.SHL.U32 R16, R16, 0x40, RZ ;  /* 0x0000004010107824 */ /* 0x000fe200078e00ff */
[----:B------:R-:W-:Y:S01]  /*1770*/  ULOP3.LUT UR9, UR9, 0x3fff, URZ, 0xc0, !UPT ;  /* 0x00003fff09097892 */ /* 0x000fe2000f8ec03f */
[----:B------:R-:W-:Y:S01]  /*1780*/  IMAD R17, R18, -0x10, -R17 ;  /* 0xfffffff012117824 */ /* 0x000fe200078e0a11 */
[----:B------:R-:W-:Y:S01]  /*1790*/  ULOP3.LUT UR10, UR10, 0x3fff, URZ, 0xc0, !UPT ;  /* 0x00003fff0a0a7892 */ /* 0x000fe2000f8ec03f */
[----:B------:R-:W-:Y:S01]  /*17a0*/  SEL R18, RZ, 0x1, !P0 ;  /* 0x00000001ff127807 */ /* 0x000fe20004000000 */
[----:B------:R-:W-:Y:S01]  /*17b0*/  ULEA UR12, UR12, UR20, 0x3 ;  /* 0x000000140c0c7291 */ /* 0x000fe2000f8e183f */
[----:B------:R-:W-:Y:S01]  /*17c0*/  VIADD R17, R17, UR14 ;  /* 0x0000000e11117c36 */ /* 0x000fe20008000000 */
[----:B------:R-:W-:Y:S01]  /*17d0*/  SHF.R.S32.HI R11, RZ, 0x1f, R10 ;  /* 0x0000001fff0b7819 */ /* 0x000fe2000001140a */
[----:B------:R-:W-:Y:S01]  /*17e0*/  ULOP3.LUT UR21, UR8, 0x8, URZ, 0x3c, !UPT ;  /* 0x0000000808157892 */ /* 0x000fe2000f8e3c3f */
[----:B------:R-:W-:Y:S01]  /*17f0*/  SHF.R.S32.HI R16, RZ, 0x3, R16 ;  /* 0x00000003ff107819 */ /* 0x000fe20000011410 */
[----:B------:R-:W-:-:S02]  /*1800*/  ULOP3.LUT UR13, UR8, 0x18, URZ, 0x3c, !UPT ;  /* 0x00000018080d7892 */ /* 0x000fc4000f8e3c3f */
[----:B------:R-:W-:Y:S02]  /*1810*/  ULOP3.LUT UR18, UR9, 0x10000, URZ, 0xfc, !UPT ;  /* 0x0001000009127892 */ /* 0x000fe4000f8efc3f */
[----:B------:R-:W-:-:S12]  /*1820*/  ULOP3.LUT UR15, UR10, 0x10000, URZ, 0xfc, !UPT ;  /* 0x000100000a0f7892 */ /* 0x000fd8000f8efc3f */
.L_x_158:
[----:B------:R-:W-:Y:S01]  /*1830*/  SHF.L.U32 R21, R100, 0x1f, RZ ;  /* 0x0000001f64157819 */ /* 0x000fe200000006ff */
[----:B------:R-:W-:Y:S01]  /*1840*/  IMAD.MOV.U32 R87, RZ, RZ, RZ ;  /* 0x000000ffff577224 */ /* 0x000fe200078e00ff */
[----:B------:R-:W-:Y:S02]  /*1850*/  ISETP.GE.AND P1, PT, R19, 0x1, PT ;  /* 0x000000011300780c */ /* 0x000fe40003f26270 */
[----:B------:R-:W0:Y:S02]  /*1860*/  SYNCS.PHASECHK.TRANS64.TRYWAIT P0, [UR12+-0x8], R21 ;  /* 0xfffff815ff0075a7 */ /* 0x000e24000800014c */
[----:B0-2345:R-:W-:Y:S09]  /*1870*/  @!P0 BRA `(.L_x_20) ;  /* 0x0000006c00448947 */ /* 0x03dff20003800000 */
.L_x_187:
[----:B------:R-:W-:Y:S02]  /*1880*/  CS2R R24, SRZ ;  /* 0x0000000000187805 */ /* 0x000fe4000001ff00 */
[----:B------:R-:W-:Y:S02]  /*1890*/  CS2R R26, SRZ ;  /* 0x00000000001a7805 */ /* 0x000fe4000001ff00 */
[----:B------:R-:W-:Y:S02]  /*18a0*/  CS2R R28, SRZ ;  /* 0x00000000001c7805 */ /* 0x000fe4000001ff00 */
[----:B------:R-:W-:Y:S02]  /*18b0*/  CS2R R30, SRZ ;  /* 0x00000000001e7805 */ /* 0x000fe4000001ff00 */
[----:B------:R-:W-:Y:S02]  /*18c0*/  CS2R R32, SRZ ;  /* 0x0000000000207805 */ /* 0x000fe4000001ff00 */
[----:B------:R-:W-:-:S02]  /*18d0*/  CS2R R34, SRZ ;  /* 0x0000000000227805 */ /* 0x000fc4000001ff00 */
        /* <DEDUP_REMOVED lines=24> */
[----:B------:R-:W-:Y:S01]  /*1a60*/  CS2R R84, SRZ ;  /* 0x0000000000547805 */ /* 0x000fe2000001ff00 */
[----:B------:R-:W-:Y:S01]  /*1a70*/  IMAD.MOV.U32 R86, RZ, RZ, RZ ;  /* 0x000000ffff567224 */ /* 0x000fe200078e00ff */
[----:B------:R-:W-:Y:S06]  /*1a80*/  @!P1 BRA `(.L_x_21) ;  /* 0x0000000000d49947 */ /* 0x000fec0003800000 */
[----:B0-----:R-:W-:Y:S01]  /*1a90*/  IMAD.MOV.U32 R21, RZ, RZ, R19 ;  /* 0x000000ffff157224 */ /* 0x001fe200078e0013 */
[----:B------:R-:W-:Y:S01]  /*1aa0*/  UPLOP3.LUT UP0, UPT, UPT, UPT, UPT, 0x40, 0x0 ;  /* 0x000000000000789c */ /* 0x000fe20003f0e870 */
[----:B------:R-:W-:Y:S01]  /*1ab0*/  IMAD.U32 R90, RZ, RZ, UR4 ;  /* 0x00000004ff5a7e24 */ /* 0x000fe2000f8e00ff */
[----:B------:R-:W-:Y:S01]  /*1ac0*/  UMOV UR14, UR5 ;  /* 0x00000005000e7c82 */ /* 0x000fe20008000000 */
[----:B------:R-:W-:-:S08]  /*1ad0*/  IMAD.U32 R22, RZ, RZ, UR5 ;  /* 0x00000005ff167e24 */ /* 0x000fd0000f8e00ff */
.L_x_28:
[----:B------:R-:W-:-:S13]  /*1ae0*/  ISETP.NE.AND P1, PT, R101, 0x3, PT ;  /* 0x000000036500780c */ /* 0x000fda0003f25270 */
[----:B------:R-:W-:Y:S05]  /*1af0*/  @!P1 BRA `(.L_x_22) ;  /* 0x0000000000049947 */ /* 0x000fea0003800000 */
[----:B------:R-:W-:Y:S01]  /*1b00*/  BPT.TRAP 0x1 ;  /* 0x000000040000795c */ /* 0x000fe20000300000 */
.L_x_22:
[----:B------:R-:W-:Y:S01]  /*1b10*/  ULEA UR8, UR14, UR7, 0x3 ;  /* 0x000000070e087291 */ /* 0x000fe2000f8e183f */
[----:B------:R-:W-:-:S08]  /*1b20*/  SHF.L.U32 R88, R90, 0x1f, RZ ;  /* 0x0000001f5a587819 */ /* 0x000fd000000006ff */
[----:B------:R0:W1:Y:S01]  /*1b30*/  SYNCS.PHASECHK.TRANS64.TRYWAIT P0, [UR8], R88 ;  /* 0x00000058ff0075a7 */ /* 0x0000620008000148 */
[----:B------:R-:W-:Y:S05]  /*1b40*/  @!P1 BRA `(.L_x_23) ;  /* 0x0000000000049947 */ /* 0x000fea0003800000 */
[----:B------:R-:W-:Y:S01]  /*1b50*/  BPT.TRAP 0x1 ;  /* 0x000000040000795c */ /* 0x000fe20000300000 */
.L_x_23:
[----:B------:R-:W-:-:S04]  /*1b60*/  IMAD.U32 R23, RZ, RZ, UR14 ;  /* 0x0000000eff177e24 */ /* 0x000fc8000f8e00ff */
[----:B------:R-:W-:Y:S01]  /*1b70*/  IMAD R23, R23, 0x200, R16 ;  /* 0x0000020017177824 */ /* 0x000fe200078e0210 */
[----:B-1----:R-:W-:Y:S06]  /*1b80*/  @P0 BRA `(.L_x_24) ;  /* 0x0000000000080947 */ /* 0x002fec0003800000 */
[----:B------:R-:W1:Y:S02]  /*1b90*/  SYNCS.PHASECHK.TRANS64.TRYWAIT P0, [UR8], R88 ;  /* 0x00000058ff0075a7 */ /* 0x000e640008000148 */
[----:B-1----:R-:W-:Y:S05]  /*1ba0*/  @!P0 BRA `(.L_x_25) ;  /* 0x0000006800908947 */ /* 0x002fea0003800000 */
.L_x_24:
[----:B01----:R-:W0:Y:S01]  /*1bb0*/  LDS.64 R88, [R23+UR7+0x37180] ;  /* 0x0371800717587984 */ /* 0x003e220008000a00 */
[----:B------:R-:W-:Y:S02]  /*1bc0*/  ULEA UR8, UR14, UR18, 0x8 ;  /* 0x000000120e087291 */ /* 0x000fe4000f8e403f */
[----:B------:R-:W-:Y:S01]  /*1bd0*/  ULEA UR10, UR14, UR15, 0xa ;  /* 0x0000000f0e0a7291 */ /* 0x000fe2000f8e503f */
[----:B------:R-:W-:Y:S01]  /*1be0*/  UMOV UR9, 0x80000020 ;  /* 0x8000002000097882 */ /* 0x000fe20000000000 */
[----:B------:R-:W-:Y:S01]  /*1bf0*/  UMOV UR11, 0x40000040 ;  /* 0x40000040000b7882 */ /* 0x000fe20000000000 */
[----:B0-----:R-:W-:-:S06]  /*1c00*/  WARPGROUP.ARRIVE ;  /* 0x00000000000079c5 */ /* 0x001fcc0000000000 */
[----:B------:R-:W-:Y:S01]  /*1c10*/  HGMMA.SP.64x128x32.F32 R24, gdesc[UR8], R24, UP0, R88, 0x0 ;  /* 0x09e05800081879f0 */ /* 0x000fe2000bf00a18 */
[----:B------:R-:W-:Y:S02]  /*1c20*/  UIADD3 UR8, UR8, 0x2, URZ ;  /* 0x0000000208087890 */ /* 0x000fe4000fffe03f */
[----:B------:R-:W-:Y:S01]  /*1c30*/  UIADD3 UR10, UR10, 0x4, URZ ;  /* 0x000000040a0a7890 */ /* 0x000fe2000fffe03f */
[----:B------:R-:W-:Y:S01]  /*1c40*/  UMOV UR9, 0x80000020 ;  /* 0x8000002000097882 */ /* 0x000fe20000000000 */
[----:B------:R-:W-:-:S11]  /*1c50*/  UMOV UR11, 0x40000040 ;  /* 0x40000040000b7882 */ /* 0x000fd60000000000 */
[----:B------:R-:W-:Y:S03]  /*1c60*/  HGMMA.SP.64x128x32.F32 R24, gdesc[UR8], R24, R89, 0x0, gsb0 ;  /* 0x09e05900081879f0 */ /* 0x000fe60008000a18 */
[----:B------:R-:W-:Y:S02]  /*1c70*/  WARPGROUP.DEPBAR.LE gsb0, 0x0 ;  /* 0x00008000000079c5 */ /* 0x000fe40000010000 */
[----:B------:R-:W-:Y:S05]  /*1c80*/  @!P1 BRA `(.L_x_26) ;  /* 0x0000000000049947 */ /* 0x000fea0003800000 */
[----:B------:R-:W-:Y:S01]  /*1c90*/  BPT.TRAP 0x1 ;  /* 0x000000040000795c */ /* 0x000fe20000300000 */
.L_x_26:
[----:B------:R-:W-:-:S13]  /*1ca0*/  LOP3.LUT P0, RZ, R13, R18, RZ, 0xc0, !PT ;  /* 0x000000120dff7212 */ /* 0x000fda000780c0ff */
[----:B------:R-:W-:-:S05]  /*1cb0*/  @P0 LEA R23, R22, UR7, 0x3 ;  /* 0x0000000716170c11 */ /* 0x000fca000f8e18ff */
[----:B------:R-:W-:-:S05]  /*1cc0*/  @P0 VIADD R23, R23, 0x58 ;  /* 0x0000005817170836 */ /* 0x000fca0000000000 */
[----:B------:R-:W-:-:S04]  /*1cd0*/  @P0 PRMT R23, R12, 0x654, R23 ;  /* 0x000006540c170816 */ /* 0x000fc80000000017 */
[----:B------:R0:W-:Y:S01]  /*1ce0*/  @P0 SYNCS.ARRIVE.TRANS64.RED.A1T0 RZ, [R23+URZ], RZ ;  /* 0x000000ff17ff09a7 */ /* 0x0001e2000810043f */
[----:B------:R-:W-:-:S13]  /*1cf0*/  ISETP.GT.U32.AND P0, PT, R7, 0x1, PT ;  /* 0x000000010700780c */ /* 0x000fda0003f04070 */
[----:B0-----:R-:W-:Y:S05]  /*1d00*/  @P0 BRA `(.L_x_27) ;  /* 0x0000000000040947 */ /* 0x001fea0003800000 */
[----:B------:R-:W-:Y:S01]  /*1d10*/  BPT.TRAP 0x1 ;  /* 0x000000040000795c */ /* 0x000fe20000300000 */
.L_x_27:
[----:B------:R-:W-:Y:S01]  /*1d20*/  UIADD3 UR14, UR14, 0x1, URZ ;  /* 0x000000010e0e7890 */ /* 0x000fe2000fffe03f */
[C---:B------:R-:W-:Y:S01]  /*1d30*/  ISETP.GT.AND P1, PT, R21.reuse, 0x1, PT ;  /* 0x000000011500780c */ /* 0x040fe20003f24270 */
[----:B------:R-:W-:Y:S02]  /*1d40*/  VIADD R22, R22, 0x1 ;  /* 0x0000000116167836 */ /* 0x000fe40000000000 */
[----:B------:R-:W-:Y:S01]  /*1d50*/  UISETP.NE.AND UP0, UPT, UR14, 0xb, UPT ;  /* 0x0000000b0e00788c */ /* 0x000fe2000bf05270 */
[----:B------:R-:W-:Y:S02]  /*1d60*/  VIADD R21, R21, 0xffffffff ;  /* 0xffffffff15157836 */ /* 0x000fe40000000000 */
[C---:B------:R-:W-:Y:S01]  /*1d70*/  ISETP.NE.AND P0, PT, R22.reuse, 0xb, PT ;  /* 0x0000000b1600780c */ /* 0x040fe20003f05270 */
[----:B------:R-:W-:Y:S02]  /*1d80*/  USEL UR8, URZ, 0x1, UP0 ;  /* 0x000000013f087887 */ /* 0x000fe40008000000 */
[----:B------:R-:W-:Y:S01]  /*1d90*/  USEL UR14, UR14, URZ, UP0 ;  /* 0x0000003f0e0e7287 */ /* 0x000fe20008000000 */
[----:B------:R-:W-:Y:S01]  /*1da0*/  SEL R22, R22, RZ, P0 ;  /* 0x000000ff16167207 */ /* 0x000fe20000000000 */
[----:B------:R-:W-:-:S02]  /*1db0*/  UPLOP3.LUT UP0, UPT, UPT, UPT, UPT, 0x80, 0x0 ;  /* 0x000000000000789c */ /* 0x000fc40003f0f070 */
[----:B------:R-:W-:Y:S01]  /*1dc0*/  LOP3.LUT R90, R90, UR8, RZ, 0x3c, !PT ;  /* 0x000000085a5a7c12 */ /* 0x000fe2000f8e3cff */
[----:B------:R-:W-:Y:S08]  /*1dd0*/  @P1 BRA `(.L_x_28) ;  /* 0xfffffffc00401947 */ /* 0x000ff0000383ffff */
.L_x_21:
[----:B0-----:R-:W-:Y:S01]  /*1de0*/  IMAD.U32 R22, RZ, RZ, UR21 ;  /* 0x00000015ff167e24 */ /* 0x001fe2000f8e00ff */
[----:B------:R-:W-:Y:S01]  /*1df0*/  SHF.L.U32 R21, R100, 0x1f, RZ ;  /* 0x0000001f64157819 */ /* 0x000fe200000006ff */
[----:B------:R-:W-:Y:S01]  /*1e00*/  UIADD3 UR5, UR5, UR19, URZ ;  /* 0x0000001305057290 */ /* 0x000fe2000fffe03f */
[----:B------:R-:W0:Y:S01]  /*1e10*/  LDC R90, c[0x0][0x288] ;  /* 0x0000a200ff5a7b82 */ /* 0x000e220000000800 */
[----:B------:R-:W-:Y:S01]  /*1e20*/  UISETP.GE.U32.AND UP1, UPT, UR19, 0xb, UPT ;  /* 0x0000000b1300788c */ /* 0x000fe2000bf26070 */
[----:B------:R-:W-:Y:S01]  /*1e30*/  SHF.R.S32.HI R92, RZ, 0x1f, R4 ;  /* 0x0000001fff5c7819 */ /* 0x000fe20000011404 */
[----:B------:R-:W-:Y:S02]  /*1e40*/  UISETP.GT.U32.AND UP0, UPT, UR5, 0xa, UPT ;  /* 0x0000000a0500788c */ /* 0x000fe4000bf04070 */
[----:B------:R-:W-:Y:S02]  /*1e50*/  UIMAD.WIDE.U32 UR8, UR5, -0x45d1745d, URZ ;  /* 0xba2e8ba3050878a5 */ /* 0x000fe4000f8e003f */
[----:B------:R-:W-:Y:S01]  /*1e60*/  UISETP.LT.U32.AND UP0, UPT, UR19, 0xb, UP0 ;  /* 0x0000000b1300788c */ /* 0x000fe20008701070 */
[----:B------:R1:W-:Y:S01]  /*1e70*/  SYNCS.ARRIVE.TRANS64.A1T0 RZ, [R22+UR20], RZ ;  /* 0x000000ff16ff79a7 */ /* 0x0003e20008100014 */
[----:B------:R-:W-:-:S02]  /*1e80*/  WARPGROUP.DEPBAR.LE gsb0, 0x0 ;  /* 0x00008000000079c5 */ /* 0x000fc40000010000 */
[----:B------:R-:W-:Y:S02]  /*1e90*/  USEL UR10, URZ, 0x1, !UP0 ;  /* 0x000000013f0a7887 */ /* 0x000fe4000c000000 */
[----:B------:R-:W-:Y:S02]  /*1ea0*/  USHF.R.U32.HI UR8, URZ, 0x3, UR9 ;  /* 0x000000033f087899 */ /* 0x000fe40008011609 */
[----:B------:R-:W-:Y:S01]  /*1eb0*/  ULOP3.LUT UR4, UR4, UR10, URZ, 0x3c, !UPT ;  /* 0x0000000a04047292 */ /* 0x000fe2000f8e3c3f */
[----:B------:R-:W4:Y:S01]  /*1ec0*/  SYNCS.PHASECHK.TRANS64.TRYWAIT P0, [UR12+0x8], R21 ;  /* 0x00000815ff0075a7 */ /* 0x000f22000800014c */
[----:B------:R-:W-:Y:S02]  /*1ed0*/  UIMAD UR5, UR8, -0xb, UR5 ;  /* 0xfffffff5080578a4 */ /* 0x000fe4000f8e0205 */
[----:B------:R-:W-:Y:S01]  /*1ee0*/  @UP1 ULOP3.LUT UR4, UR4, 0x1, UR8, 0x78, !UPT ;  /* 0x0000000104041892 */ /* 0x000fe2000f8e7808 */
[----:B01--4-:R-:W-:Y:S11]  /*1ef0*/  @!P0 BRA `(.L_x_29) ;  /* 0x0000006400d48947 */ /* 0x013ff60003800000 */
.L_x_188:
[----:B------:R-:W-:Y:S01]  /*1f00*/  ULDC.64 UR8, c[0x0][0x6d0] ;  /* 0x0001b40000087ab9 */ /* 0x000fe20000000a00 */
[----:B------:R-:W-:Y:S02]  /*1f10*/  IMAD.SHL.U32 R94, R6, 0x40, RZ ;  /* 0x00000040065e7824 */ /* 0x000fe400078e00ff */
[----:B0-----:R-:W-:Y:S02]  /*1f20*/  IMAD R21, R92, UR8, RZ ;  /* 0x000000085c157c24 */ /* 0x001fe4000f8e02ff */
[C---:B------:R-:W-:Y:S01]  /*1f30*/  IMAD.WIDE.U32 R88, R4.reuse, UR8, R10 ;  /* 0x0000000804587c25 */ /* 0x040fe2000f8e000a */
[----:B------:R-:W-:Y:S01]  /*1f40*/  ULDC UR8, c[0x0][0x284] ;  /* 0x0000a10000087ab9 */ /* 0x000fe20000000800 */
[----:B------:R-:W-:Y:S02]  /*1f50*/  SHF.R.S32.HI R95, RZ, 0x1f, R94 ;  /* 0x0000001fff5f7819 */ /* 0x000fe4000001145e */
[----:B------:R-:W-:Y:S01]  /*1f60*/  IMAD R91, R4, UR9, R21 ;  /* 0x00000009045b7c24 */ /* 0x000fe2000f8e0215 */
[C---:B------:R-:W-:Y:S01]  /*1f70*/  ISETP.GE.AND P0, PT, R94.reuse, UR8, PT ;  /* 0x000000085e007c0c */ /* 0x040fe2000bf06270 */
[----:B------:R-:W-:Y:S01]  /*1f80*/  IMAD.SHL.U32 R21, R5, 0x80, RZ ;  /* 0x0000008005157824 */ /* 0x000fe200078e00ff */
[----:B------:R-:W-:Y:S01]  /*1f90*/  IADD3 R88, P1, R94, R88, RZ ;  /* 0x000000585e587210 */ /* 0x000fe20007f3e0ff */
[----:B------:R-:W-:-:S03]  /*1fa0*/  IMAD.WIDE R22, R20, 0x2, RZ ;  /* 0x0000000214167825 */ /* 0x000fc600078e02ff */
[----:B------:R-:W-:Y:S01]  /*1fb0*/  ISETP.GE.OR P0, PT, R21, R90, P0 ;  /* 0x0000005a1500720c */ /* 0x000fe20000706670 */
[----:B------:R-:W-:Y:S01]  /*1fc0*/  IMAD R6, R20, -0x2, R90 ;  /* 0xfffffffe14067824 */ /* 0x000fe200078e025a */
[----:B------:R-:W-:Y:S01]  /*1fd0*/  IADD3.X R89, R95, R89, R91, P1, !PT ;  /* 0x000000595f597210 */ /* 0x000fe20000ffe45b */
[----:B------:R-:W-:-:S04]  /*1fe0*/  IMAD.WIDE R104, R5, 0x80, R22 ;  /* 0x0000008005687825 */ /* 0x000fc800078e0216 */
[----:B------:R-:W-:-:S06]  /*1ff0*/  IMAD.IADD R5, R6, 0x1, -R21 ;  /* 0x0000000106057824 */ /* 0x000fcc00078e0a15 */
[----:B------:R-:W-:Y:S05]  /*2000*/  @P0 BRA `(.L_x_30) ;  /* 0x0000004800880947 */ /* 0x000fea0003800000 */
[----:B------:R-:W0:Y:S01]  /*2010*/  LDC.64 R108, c[0x0][0x6c8] ;  /* 0x0001b200ff6c7b82 */ /* 0x000e220000000a00 */
[----:B---3-5:R-:W-:Y:S01]  /*2020*/  FSETP.NEU.AND P0, PT, R15, RZ, PT ;  /* 0x000000ff0f00720b */ /* 0x028fe20003f0d000 */
[----:B------:R-:W-:Y:S01]  /*2030*/  IMAD.IADD R102, R17, 0x1, -R94 ;  /* 0x0000000111667824 */ /* 0x000fe200078e0a5e */
[----:B------:R-:W-:Y:S01]  /*2040*/  ISETP.GT.AND P1, PT, R5, RZ, PT ;  /* 0x000000ff0500720c */ /* 0x000fe20003f24270 */
[----:B------:R-:W-:Y:S03]  /*2050*/  BSSY B0, `(.L_x_30) ;  /* 0x000049d000007945 */ /* 0x000fe60003800000 */
[----:B------:R-:W-:Y:S01]  /*2060*/  ISETP.GT.AND P5, PT, R102, RZ, P1 ;  /* 0x000000ff6600720c */ /* 0x000fe20000fa4270 */
[-C--:B0-----:R-:W-:Y:S02]  /*2070*/  IMAD R6, R105, R108.reuse, RZ ;  /* 0x0000006c69067224 */ /* 0x081fe400078e02ff */
[----:B------:R-:W-:-:S04]  /*2080*/  IMAD.WIDE.U32 R106, R104, R108, R88 ;  /* 0x0000006c686a7225 */ /* 0x000fc800078e0058 */
[----:B------:R-:W-:-:S04]  /*2090*/  IMAD R21, R104, R109, R6 ;  /* 0x0000006d68157224 */ /* 0x000fc800078e0206 */
[----:B------:R-:W-:Y:S01]  /*20a0*/  IMAD.IADD R97, R107, 0x1, R21 ;  /* 0x000000016b617824 */ /* 0x000fe200078e0215 */
[----:B------:R-:W-:Y:S06]  /*20b0*/  @!P0 BRA `(.L_x_31) ;  /* 0x0000003000dc8947 */ /* 0x000fec0003800000 */
[----:B------:R-:W-:Y:S01]  /*20c0*/  ULDC.64 UR8, c[0x0][0x6b8] ;  /* 0x0001ae0000087ab9 */ /* 0x000fe20000000a00 */
[----:B------:R-:W-:Y:S01]  /*20d0*/  ULDC.64 UR22, c[0x0][0x6b0] ;  /* 0x0001ac0000167ab9 */ /* 0x000fe20000000a00 */
[----:B------:R-:W-:Y:S01]  /*20e0*/  IMAD.WIDE.U32 R22, R4, UR8, R10 ;  /* 0x0000000804167c25 */ /* 0x000fe2000f8e000a */
[----:B------:R-:W-:Y:S01]  /*20f0*/  ULDC.64 UR24, c[0x0][0x6a8] ;  /* 0x0001aa0000187ab9 */ /* 0x000fe20000000a00 */
[----:B------:R-:W0:Y:S01]  /*2100*/  LDC.64 R98, c[0x0][0x6b0] ;  /* 0x0001ac00ff627b82 */ /* 0x000e220000000a00 */
[----:B------:R-:W-:Y:S01]  /*2110*/  ULDC.64 UR10, c[0x0][0x6c0] ;  /* 0x0001b000000a7ab9 */ /* 0x000fe20000000a00 */
[----:B------:R-:W-:Y:S01]  /*2120*/  IMAD R21, R92, UR8, RZ ;  /* 0x000000085c157c24 */ /* 0x000fe2000f8e02ff */
[----:B------:R-:W-:-:S03]  /*2130*/  IADD3 R88, P0, R94, R22, RZ ;  /* 0x000000165e587210 */ /* 0x000fc60007f1e0ff */
[----:B------:R-:W-:Y:S02]  /*2140*/  IMAD R103, R4, UR9, R21 ;  /* 0x0000000904677c24 */ /* 0x000fe4000f8e0215 */
[----:B------:R-:W-:-:S03]  /*2150*/  IMAD R21, R105, UR22, RZ ;  /* 0x0000001669157c24 */ /* 0x000fc6000f8e02ff */
[----:B------:R-:W-:Y:S01]  /*2160*/  IADD3.X R89, R95, R23, R103, P0, !PT ;  /* 0x000000175f597210 */ /* 0x000fe200007fe467 */
[C---:B------:R-:W-:Y:S02]  /*2170*/  IMAD R107, R104.reuse, UR23, R21 ;  /* 0x00000017686b7c24 */ /* 0x040fe4000f8e0215 */
[----:B------:R-:W-:-:S04]  /*2180*/  IMAD.WIDE.U32 R22, R104, UR22, R88 ;  /* 0x0000001668167c25 */ /* 0x000fc8000f8e0058 */
[----:B------:R-:W-:Y:S01]  /*2190*/  IMAD.IADD R21, R23, 0x1, R107 ;  /* 0x0000000117157824 */ /* 0x000fe200078e026b */
[----:B------:R-:W-:-:S04]  /*21a0*/  LEA R90, P0, R22, UR24, 0x2 ;  /* 0x00000018165a7c11 */ /* 0x000fc8000f8010ff */
[----:B------:R-:W-:-:S05]  /*21b0*/  LEA.HI.X R91, R22, UR25, R21, 0x2, P0 ;  /* 0x00000019165b7c11 */ /* 0x000fca00080f1415 */
[----:B------:R-:W3:Y:S01]  /*21c0*/  @P5 LDG.E.LTC128B R6, desc[UR16][R90.64] ;  /* 0x000000105a065981 */ /* 0x000ee2000c1e1920 */
[----:B------:R-:W-:Y:S01]  /*21d0*/  IMAD.WIDE.U32 R92, R104, UR22, R94 ;  /* 0x00000016685c7c25 */ /* 0x000fe2000f8e005e */
[----:B------:R-:W-:Y:S01]  /*21e0*/  LEA R22, P0, R106, UR10, 0x2 ;  /* 0x0000000a6a167c11 */ /* 0x000fe2000f8010ff */
[----:B------:R-:W-:Y:S02]  /*21f0*/  BSSY B1, `(.L_x_32) ;  /* 0x0000016000017945 */ /* 0x000fe40003800000 */
[----:B0-----:R-:W-:Y:S01]  /*2200*/  IMAD.WIDE.U32 R104, R104, UR22, R98 ;  /* 0x0000001668687c25 */ /* 0x001fe2000f8e0062 */
[----:B------:R-:W-:Y:S02]  /*2210*/  IADD3 R96, P2, R10, R92, RZ ;  /* 0x0000005c0a607210 */ /* 0x000fe40007f5e0ff */
[----:B------:R-:W-:Y:S02]  /*2220*/  LEA.HI.X R23, R106, UR11, R97, 0x2, P0 ;  /* 0x0000000b6a177c11 */ /* 0x000fe400080f1461 */
[----:B------:R-:W-:-:S02]  /*2230*/  ISETP.GT.AND P0, PT, R5, 0x1, PT ;  /* 0x000000010500780c */ /* 0x000fc40003f04270 */
[----:B------:R-:W-:Y:S01]  /*2240*/  IADD3.X R97, R11, R107, R93, P2, !PT ;  /* 0x0000006b0b617210 */ /* 0x000fe200017fe45d */
[----:B------:R-:W-:Y:S01]  /*2250*/  IMAD.IADD R107, R107, 0x1, R105 ;  /* 0x000000016b6b7824 */ /* 0x000fe200078e0269 */
[----:B------:R-:W-:Y:S02]  /*2260*/  ISETP.GT.AND P2, PT, R102, RZ, P0 ;  /* 0x000000ff6600720c */ /* 0x000fe40000744270 */
[----:B------:R-:W-:Y:S01]  /*2270*/  LEA R92, P4, R108, R22, 0x2 ;  /* 0x000000166c5c7211 */ /* 0x000fe200078810ff */
[----:B------:R-:W-:-:S04]  /*2280*/  IMAD.WIDE.U32 R96, R4, UR8, R96 ;  /* 0x0000000804607c25 */ /* 0x000fc8000f8e0060 */
[----:B---3--:R-:W-:-:S04]  /*2290*/  FMUL R21, R6, R15 ;  /* 0x0000000f06157220 */ /* 0x008fc80000400000 */
[----:B--2---:R-:W-:Y:S01]  /*22a0*/  FFMA R111, R24, R14, R21 ;  /* 0x0000000e186f7223 */ /* 0x004fe20000000015 */
[----:B------:R-:W-:Y:S01]  /*22b0*/  IADD3 R24, P6, R88, R104, RZ ;  /* 0x0000006858187210 */ /* 0x000fe20007fde0ff */
[----:B------:R-:W-:-:S03]  /*22c0*/  IMAD.IADD R21, R103, 0x1, R97 ;  /* 0x0000000167157824 */ /* 0x000fc600078e0261 */
[----:B------:R0:W-:Y:S01]  /*22d0*/  @P5 STG.E desc[UR16][R22.64], R111 ;  /* 0x0000006f16005986 */ /* 0x0001e2000c101910 */
[----:B------:R-:W-:Y:S01]  /*22e0*/  IMAD.X R89, R107, 0x1, R89, P6 ;  /* 0x000000016b597824 */ /* 0x000fe200030e0659 */
[----:B------:R-:W-:Y:S02]  /*22f0*/  LEA R98, P6, R96, UR24, 0x2 ;  /* 0x0000001860627c11 */ /* 0x000fe4000f8c10ff */
[----:B------:R-:W-:Y:S02]  /*2300*/  LEA R88, P5, R24, UR24, 0x2 ;  /* 0x0000001818587c11 */ /* 0x000fe4000f8a10ff */
[----:B------:R-:W-:Y:S02]  /*2310*/  LEA.HI.X R99, R96, UR25, R21, 0x2, P6 ;  /* 0x0000001960637c11 */ /* 0x000fe4000b0f1415 */
[----:B------:R-:W-:Y:S01]  /*2320*/  LEA.HI.X R89, R24, UR25, R89, 0x2, P5 ;  /* 0x0000001918597c11 */ /* 0x000fe2000a8f1459 */
[----:B------:R-:W-:Y:S08]  /*2330*/  @!P2 BRA `(.L_x_33) ;  /* 0x000000000004a947 */ /* 0x000ff00003800000 */
[----:B------:R1:W5:Y:S02]  /*2340*/  LDG.E.LTC128B R6, desc[UR16][R88.64] ;  /* 0x0000001058067981 */ /* 0x000364000c1e1920 */
.L_x_33:
[----:B------:R-:W-:Y:S05]  /*2350*/  BSYNC B1 ;  /* 0x0000000000017941 */ /* 0x000fea0003800000 */
.L_x_32:
[----:B-----5:R-:W-:Y:S01]  /*2360*/  FMUL R96, R6, R15 ;  /* 0x0000000f06607220 */ /* 0x020fe20000400000 */
[----:B------:R-:W-:Y:S01]  /*2370*/  LEA.HI.X R93, R108, R23, R109, 0x2, P4 ;  /* 0x000000176c5d7211 */ /* 0x000fe200020f146d */
[----:B------:R-:W-:Y:S01]  /*2380*/  BSSY B1, `(.L_x_34) ;  /* 0x0000008000017945 */ /* 0x000fe20003800000 */
[----:B------:R-:W-:Y:S01]  /*2390*/  ISETP.GT.AND P1, PT, R102, 0x8, P1 ;  /* 0x000000086600780c */ /* 0x000fe20000f24270 */
[----:B------:R-:W-:Y:S01]  /*23a0*/  FFMA R21, R25, R14, R96 ;  /* 0x0000000e19157223 */ /* 0x000fe20000000060 */
[----:B------:R-:W-:-:S04]  /*23b0*/  IADD3 R24, P5, P6, R10, R104, R94 ;  /* 0x000000680a187210 */ /* 0x000fc80007ebe05e */
[----:B------:R2:W-:Y:S01]  /*23c0*/  @P2 STG.E desc[UR16][R92.64], R21 ;  /* 0x000000155c002986 */ /* 0x0005e2000c101910 */
[----:B------:R-:W-:-:S06]  /*23d0*/  IADD3.X R25, R11, R107, R95, P5, P6 ;  /* 0x0000006b0b197210 */ /* 0x000fcc0002fec45f */
[----:B------:R-:W-:Y:S05]  /*23e0*/  @!P1 BRA `(.L_x_35) ;  /* 0x0000000000049947 */ /* 0x000fea0003800000 */
[----:B------:R3:W5:Y:S02]  /*23f0*/  LDG.E.LTC128B R6, desc[UR16][R98.64+0x20] ;  /* 0x0000201062067981 */ /* 0x000764000c1e1920 */
.L_x_35:
[----:B------:R-:W-:Y:S05]  /*2400*/  BSYNC B1 ;  /* 0x0000000000017941 */ /* 0x000fea0003800000 */
.L_x_34:
[----:B--2--5:R-:W-:Y:S01]  /*2410*/  FMUL R21, R6, R15 ;  /* 0x0000000f06157220 */ /* 0x024fe20000400000 */
[----:B------:R-:W-:Y:S01]  /*2420*/  ISETP.GT.AND P0, PT, R102, 0x8, P0 ;  /* 0x000000086600780c */ /* 0x000fe20000704270 */
[----:B------:R-:W-:Y:S01]  /*2430*/  IMAD.WIDE.U32 R24, R4, UR8, R24 ;  /* 0x0000000804187c25 */ /* 0x000fe2000f8e0018 */
[----:B------:R-:W-:-:S03]  /*2440*/  ISETP.GT.AND P2, PT, R5, 0x8, PT ;  /* 0x000000080500780c */ /* 0x000fc60003f44270 */
[----:B------:R-:W-:Y:S01]  /*2450*/  FFMA R97, R26, R14, R21 ;  /* 0x0000000e1a617223 */ /* 0x000fe20000000015 */
[----:B------:R-:W-:Y:S01]  /*2460*/  USHF.L.U64.HI UR11, UR22, 0x5, UR23 ;  /* 0x00000005160b7899 */ /* 0x000fe20008010217 */
[----:B------:R-:W-:Y:S01]  /*2470*/  IMAD.IADD R21, R103, 0x1, R25 ;  /* 0x0000000167157824 */ /* 0x000fe200078e0219 */
[----:B------:R-:W-:Y:S01]  /*2480*/  LEA R94, P5, R24, UR24, 0x2 ;  /* 0x00000018185e7c11 */ /* 0x000fe2000f8a10ff */
[----:B------:R-:W-:Y:S01]  /*2490*/  USHF.L.U32 UR10, UR22, 0x5, URZ ;  /* 0x00000005160a7899 */ /* 0x000fe2000800063f */
[----:B------:R2:W-:Y:S01]  /*24a0*/  @P1 STG.E desc[UR16][R22.64+0x20], R97 ;  /* 0x0000206116001986 */ /* 0x0005e2000c101910 */
[----:B------:R-:W-:Y:S01]  /*24b0*/  BSSY B1, `(.L_x_36) ;  /* 0x0000005000017945 */ /* 0x000fe20003800000 */
[----:B------:R-:W-:Y:S02]  /*24c0*/  ISETP.GT.AND P4, PT, R102, RZ, P2 ;  /* 0x000000ff6600720c */ /* 0x000fe40001784270 */
[----:B------:R-:W-:Y:S01]  /*24d0*/  LEA.HI.X R95, R24, UR25, R21, 0x2, P5 ;  /* 0x00000019185f7c11 */ /* 0x000fe2000a8f1415 */
[----:B------:R-:W-:Y:S10]  /*24e0*/  @!P0 BRA `(.L_x_37) ;  /* 0x0000000000048947 */ /* 0x000ff40003800000 */
[----:B------:R4:W5:Y:S02]  /*24f0*/  LDG.E.LTC128B R6, desc[UR16][R94.64+0x20] ;  /* 0x000020105e067981 */ /* 0x000964000c1e1920 */
.L_x_37:
[----:B------:R-:W-:Y:S05]  /*2500*/  BSYNC B1 ;  /* 0x0000000000017941 */ /* 0x000fea0003800000 */
.L_x_36:
[----:B-----5:R-:W-:Y:S01]  /*2510*/  FMUL R4, R6, R15 ;  /* 0x0000000f06047220 */ /* 0x020fe20000400000 */
[----:B------:R-:W-:Y:S01]  /*2520*/  IADD3 R24, P1, R90, UR10, RZ ;  /* 0x0000000a5a187c10 */ /* 0x000fe2000ff3e0ff */
[----:B---3--:R-:W-:Y:S02]  /*2530*/  IMAD.MOV.U32 R98, RZ, RZ, R6 ;  /* 0x000000ffff627224 */ /* 0x008fe400078e0006 */
[----:B--2---:R-:W-:Y:S01]  /*2540*/  FFMA R97, R27, R14, R4 ;  /* 0x0000000e1b617223 */ /* 0x004fe20000000004 */
[----:B------:R-:W-:-:S04]  /*2550*/  IADD3.X R25, R91, UR11, RZ, P1, !PT ;  /* 0x0000000b5b197c10 */ /* 0x000fc80008ffe4ff */
[----:B------:R2:W-:Y:S04]  /*2560*/  @P0 STG.E desc[UR16][R92.64+0x20], R97 ;  /* 0x000020615c000986 */ /* 0x0005e8000c101910 */
[----:B------:R-:W3:Y:S01]  /*2570*/  @P4 LDG.E.LTC128B R98, desc[UR16][R24.64] ;  /* 0x0000001018624981 */ /* 0x000ee2000c1e1920 */
[C---:B------:R-:W-:Y:S01]  /*2580*/  IMAD.SHL.U32 R6, R108.reuse, 0x20, RZ ;  /* 0x000000206c067824 */ /* 0x040fe200078e00ff */
[----:B------:R-:W-:Y:S01]  /*2590*/  SHF.L.U64.HI R4, R108, 0x5, R109 ;  /* 0x000000056c047819 */ /* 0x000fe2000001026d */
[----:B------:R-:W-:Y:S01]  /*25a0*/  BSSY B1, `(.L_x_38) ;  /* 0x000000c000017945 */ /* 0x000fe20003800000 */
[----:B------:R-:W-:Y:S02]  /*25b0*/  ISETP.GT.AND P0, PT, R5, 0x9, PT ;  /* 0x000000090500780c */ /* 0x000fe40003f04270 */
[----:B------:R-:W-:-:S02]  /*25c0*/  IADD3 R26, P5, R6, R22, RZ ;  /* 0x00000016061a7210 */ /* 0x000fc40007fbe0ff */
[----:B------:R-:W-:-:S03]  /*25d0*/  ISETP.GT.AND P1, PT, R102, RZ, P0 ;  /* 0x000000ff6600720c */ /* 0x000fc60000724270 */
[----:B------:R-:W-:Y:S01]  /*25e0*/  IMAD.X R27, R4, 0x1, R23, P5 ;  /* 0x00000001041b7824 */ /* 0x000fe200028e0617 */
[----:B----4-:R-:W-:-:S04]  /*25f0*/  IADD3 R94, P5, R88, UR10, RZ ;  /* 0x0000000a585e7c10 */ /* 0x010fc8000ffbe0ff */
[----:B------:R-:W-:Y:S01]  /*2600*/  IADD3.X R95, R89, UR11, RZ, P5, !PT ;  /* 0x0000000b595f7c10 */ /* 0x000fe2000affe4ff */
[----:B---3--:R-:W-:-:S04]  /*2610*/  FMUL R21, R98, R15 ;  /* 0x0000000f62157220 */ /* 0x008fc80000400000 */
[----:B------:R-:W-:-:S05]  /*2620*/  FFMA R21, R28, R14, R21 ;  /* 0x0000000e1c157223 */ /* 0x000fca0000000015 */
[----:B------:R2:W-:Y:S01]  /*2630*/  @P4 STG.E desc[UR16][R26.64], R21 ;  /* 0x000000151a004986 */ /* 0x0005e2000c101910 */
[----:B------:R-:W-:Y:S05]  /*2640*/  @!P1 BRA `(.L_x_39) ;  /* 0x0000000000049947 */ /* 0x000fea0003800000 */
[----:B------:R3:W5:Y:S02]  /*2650*/  LDG.E.LTC128B R98, desc[UR16][R94.64] ;  /* 0x000000105e627981 */ /* 0x000764000c1e1920 */
.L_x_39:
[----:B------:R-:W-:Y:S05]  /*2660*/  BSYNC B1 ;  /* 0x0000000000017941 */ /* 0x000fea0003800000 */
.L_x_38:
[----:B------:R-:W-:Y:S01]  /*2670*/  UIADD3 UR8, UP0, UR10, 0x20, URZ ;  /* 0x000000200a087890 */ /* 0x000fe2000ff1e03f */
[----:B------:R-:W-:Y:S01]  /*2680*/  ISETP.GT.AND P2, PT, R102, 0x8, P2 ;  /* 0x000000086600780c */ /* 0x000fe20001744270 */
[----:B-----5:R-:W-:Y:S01]  /*2690*/  FMUL R104, R98, R15 ;  /* 0x0000000f62687220 */ /* 0x020fe20000400000 */
[----:B------:R-:W-:Y:S01]  /*26a0*/  IADD3 R96, P4, R6, R92, RZ ;  /* 0x0000005c06607210 */ /* 0x000fe20007f9e0ff */
[----:B------:R-:W-:Y:S02]  /*26b0*/  UIADD3.X UR9, URZ, UR11, URZ, UP0, !UPT ;  /* 0x0000000b3f097290 */ /* 0x000fe400087fe43f */
[----:B------:R-:W-:Y:S01]  /*26c0*/  IADD3 R28, P5, R90, UR8, RZ ;  /* 0x000000085a1c7c10 */ /* 0x000fe2000ffbe0ff */
[----:B------:R-:W-:Y:S01]  /*26d0*/  FFMA R103, R29, R14, R104 ;  /* 0x0000000e1d677223 */ /* 0x000fe20000000068 */
[----:B--2---:R-:W-:Y:S02]  /*26e0*/  IMAD.X R97, R4, 0x1, R93, P4 ;  /* 0x0000000104617824 */ /* 0x004fe400020e065d */
[----:B------:R-:W-:-:S03]  /*26f0*/  IADD3.X R29, R91, UR9, RZ, P5, !PT ;  /* 0x000000095b1d7c10 */ /* 0x000fc6000affe4ff */
[----:B------:R2:W-:Y:S04]  /*2700*/  @P1 STG.E desc[UR16][R96.64], R103 ;  /* 0x0000006760001986 */ /* 0x0005e8000c101910 */
[----:B------:R-:W4:Y:S01]  /*2710*/  @P2 LDG.E.LTC128B R98, desc[UR16][R28.64] ;  /* 0x000000101c622981 */ /* 0x000f22000c1e1920 */
[----:B------:R-:W-:Y:S01]  /*2720*/  IADD3 R21, P1, R6, 0x20, RZ ;  /* 0x0000002006157810 */ /* 0x000fe20007f3e0ff */
[----:B------:R-:W-:Y:S01]  /*2730*/  BSSY B1, `(.L_x_40) ;  /* 0x000000c000017945 */ /* 0x000fe20003800000 */
[----:B------:R-:W-:Y:S02]  /*2740*/  ISETP.GT.AND P4, PT, R102, 0x8, P0 ;  /* 0x000000086600780c */ /* 0x000fe40000784270 */
[----:B------:R-:W-:Y:S01]  /*2750*/  IADD3 R90, P5, R21, R22, RZ ;  /* 0x00000016155a7210 */ /* 0x000fe20007fbe0ff */
[----:B0-----:R-:W-:Y:S01]  /*2760*/  IMAD.X R22, RZ, RZ, R4, P1 ;  /* 0x000000ffff167224 */ /* 0x001fe200008e0604 */
[----:B-1----:R-:W-:-:S03]  /*2770*/  IADD3 R88, P0, R88, UR8, RZ ;  /* 0x0000000858587c10 */ /* 0x002fc6000ff1e0ff */
[----:B------:R-:W-:Y:S01]  /*2780*/  IMAD.X R91, R22, 0x1, R23, P5 ;  /* 0x00000001165b7824 */ /* 0x000fe200028e0617 */
[----:B------:R-:W-:Y:S01]  /*2790*/  IADD3.X R89, R89, UR9, RZ, P0, !PT ;  /* 0x0000000959597c10 */ /* 0x000fe200087fe4ff */
[----:B----4-:R-:W-:-:S04]  /*27a0*/  FMUL R99, R98, R15 ;  /* 0x0000000f62637220 */ /* 0x010fc80000400000 */
[----:B------:R-:W-:-:S05]  /*27b0*/  FFMA R99, R30, R14, R99 ;  /* 0x0000000e1e637223 */ /* 0x000fca0000000063 */
[----:B------:R2:W-:Y:S01]  /*27c0*/  @P2 STG.E desc[UR16][R90.64], R99 ;  /* 0x000000635a002986 */ /* 0x0005e2000c101910 */
[----:B------:R-:W-:Y:S05]  /*27d0*/  @!P4 BRA `(.L_x_41) ;  /* 0x000000000004c947 */ /* 0x000fea0003800000 */
[----:B------:R0:W5:Y:S02]  /*27e0*/  LDG.E.LTC128B R98, desc[UR16][R88.64] ;  /* 0x0000001058627981 */ /* 0x000164000c1e1920 */
.L_x_41:
[----:B------:R-:W-:Y:S05]  /*27f0*/  BSYNC B1 ;  /* 0x0000000000017941 */ /* 0x000fea0003800000 */
.L_x_40:
[----:B------:R-:W-:Y:S01]  /*2800*/  IADD3 R28, P2, R21, R92, RZ ;  /* 0x0000005c151c7210 */ /* 0x000fe20007f5e0ff */
[----:B-----5:R-:W-:Y:S01]  /*2810*/  FMUL R30, R98, R15 ;  /* 0x0000000f621e7220 */ /* 0x020fe20000400000 */
[C---:B------:R-:W-:Y:S01]  /*2820*/  ISETP.GT.AND P1, PT, R5.reuse, 0x10, PT ;  /* 0x000000100500780c */ /* 0x040fe20003f24270 */
[----:B------:R-:W-:Y:S01]  /*2830*/  BSSY B1, `(.L_x_42) ;  /* 0x000000b000017945 */ /* 0x000fe20003800000 */
[----:B------:R-:W-:Y:S01]  /*2840*/  ISETP.GT.AND P0, PT, R5, 0x11, PT ;  /* 0x000000110500780c */ /* 0x000fe20003f04270 */
[----:B------:R-:W-:Y:S01]  /*2850*/  FFMA R23, R31, R14, R30 ;  /* 0x0000000e1f177223 */ /* 0x000fe2000000001e */
[----:B------:R-:W-:Y:S01]  /*2860*/  IMAD.X R29, R22, 0x1, R93, P2 ;  /* 0x00000001161d7824 */ /* 0x000fe200010e065d */
[----:B------:R-:W-:Y:S02]  /*2870*/  ISETP.GT.AND P5, PT, R102, RZ, P1 ;  /* 0x000000ff6600720c */ /* 0x000fe40000fa4270 */
[----:B------:R-:W-:Y:S02]  /*2880*/  IADD3 R30, P2, R24, UR10, RZ ;  /* 0x0000000a181e7c10 */ /* 0x000fe4000ff5e0ff */
[----:B------:R1:W-:Y:S01]  /*2890*/  @P4 STG.E desc[UR16][R28.64], R23 ;  /* 0x000000171c004986 */ /* 0x0003e2000c101910 */
[----:B0-----:R-:W-:-:S02]  /*28a0*/  IADD3 R88, P6, R26, R6, RZ ;  /* 0x000000061a587210 */ /* 0x001fc40007fde0ff */
[----:B------:R-:W-:-:S06]  /*28b0*/  IADD3.X R31, R25, UR11, RZ, P2, !PT ;  /* 0x0000000b191f7c10 */ /* 0x000fcc00097fe4ff */
[----:B------:R-:W-:Y:S05]  /*28c0*/  @!P5 BRA `(.L_x_43) ;  /* 0x000000000004d947 */ /* 0x000fea0003800000 */
[----:B------:R0:W5:Y:S02]  /*28d0*/  LDG.E.LTC128B R98, desc[UR16][R30.64] ;  /* 0x000000101e627981 */ /* 0x000164000c1e1920 */
.L_x_43:
[----:B------:R-:W-:Y:S05]  /*28e0*/  BSYNC B1 ;  /* 0x0000000000017941 */ /* 0x000fea0003800000 */
.L_x_42:
[----:B-1---5:R-:W-:Y:S01]  /*28f0*/  FMUL R23, R98, R15 ;  /* 0x0000000f62177220 */ /* 0x022fe20000400000 */
[----:B------:R-:W-:Y:S01]  /*2900*/  IMAD.X R89, R27, 0x1, R4, P6 ;  /* 0x000000011b597824 */ /* 0x000fe200030e0604 */
[----:B------:R-:W-:Y:S01]  /*2910*/  ISETP.GT.AND P2, PT, R102, RZ, P0 ;  /* 0x000000ff6600720c */ /* 0x000fe20000744270 */
[----:B------:R-:W-:Y:S01]  /*2920*/  BSSY B1, `(.L_x_44) ;  /* 0x0000008000017945 */ /* 0x000fe20003800000 */
[----:B------:R-:W-:Y:S01]  /*2930*/  FFMA R23, R32, R14, R23 ;  /* 0x0000000e20177223 */ /* 0x000fe20000000017 */
[----:B------:R-:W-:Y:S02]  /*2940*/  IADD3 R28, P6, R94, UR10, RZ ;  /* 0x0000000a5e1c7c10 */ /* 0x000fe4000ffde0ff */
[----:B--2---:R-:W-:Y:S02]  /*2950*/  IADD3 R90, P4, R96, R6, RZ ;  /* 0x00000006605a7210 */ /* 0x004fe40007f9e0ff */
[----:B------:R1:W-:Y:S01]  /*2960*/  @P5 STG.E desc[UR16][R88.64], R23 ;  /* 0x0000001758005986 */ /* 0x0003e2000c101910 */
[----:B------:R-:W-:-:S05]  /*2970*/  IADD3.X R29, R95, UR11, RZ, P6, !PT ;  /* 0x0000000b5f1d7c10 */ /* 0x000fca000b7fe4ff */
[----:B------:R-:W-:Y:S05]  /*2980*/  @!P2 BRA `(.L_x_45) ;  /* 0x000000000004a947 */ /* 0x000fea0003800000 */
[----:B------:R2:W5:Y:S02]  /*2990*/  LDG.E.LTC128B R98, desc[UR16][R28.64] ;  /* 0x000000101c627981 */ /* 0x000564000c1e1920 */
.L_x_45:
[----:B------:R-:W-:Y:S05]  /*29a0*/  BSYNC B1 ;  /* 0x0000000000017941 */ /* 0x000fea0003800000 */
.L_x_44:
[----:B-----5:R-:W-:Y:S01]  /*29b0*/  FMUL R32, R98, R15 ;  /* 0x0000000f62207220 */ /* 0x020fe20000400000 */
[----:B------:R-:W-:Y:S01]  /*29c0*/  IMAD.X R91, R97, 0x1, R4, P4 ;  /* 0x00000001615b7824 */ /* 0x000fe200020e0604 */
[----:B------:R-:W-:Y:S01]  /*29d0*/  ISETP.GT.AND P1, PT, R102, 0x8, P1 ;  /* 0x000000086600780c */ /* 0x000fe20000f24270 */
[----:B------:R-:W-:Y:S01]  /*29e0*/  BSSY B1, `(.L_x_46) ;  /* 0x0000008000017945 */ /* 0x000fe20003800000 */
[----:B------:R-:W-:Y:S01]  /*29f0*/  FFMA R33, R33, R14, R32 ;  /* 0x0000000e21217223 */ /* 0x000fe20000000020 */
[----:B------:R-:W-:Y:S02]  /*2a00*/  IADD3 R24, P4, R24, UR8, RZ ;  /* 0x0000000818187c10 */ /* 0x000fe4000ff9e0ff */
[----:B------:R-:W-:Y:S02]  /*2a10*/  IADD3 R32, P5, R21, R26, RZ ;  /* 0x0000001a15207210 */ /* 0x000fe40007fbe0ff */
[----:B------:R4:W-:Y:S01]  /*2a20*/  @P2 STG.E desc[UR16][R90.64], R33 ;  /* 0x000000215a002986 */ /* 0x0009e2000c101910 */
[----:B------:R-:W-:-:S05]  /*2a30*/  IADD3.X R25, R25, UR9, RZ, P4, !PT ;  /* 0x0000000919197c10 */ /* 0x000fca000a7fe4ff */
[----:B------:R-:W-:Y:S05]  /*2a40*/  @!P1 BRA `(.L_x_47) ;  /* 0x0000000000049947 */ /* 0x000fea0003800000 */
[----:B------:R0:W5:Y:S02]  /*2a50*/  LDG.E.LTC128B R98, desc[UR16][R24.64] ;  /* 0x0000001018627981 */ /* 0x000164000c1e1920 */
.L_x_47:
[----:B------:R-:W-:Y:S05]  /*2a60*/  BSYNC B1 ;  /* 0x0000000000017941 */ /* 0x000fea0003800000 */
.L_x_46:
[----:B-1---5:R-:W-:Y:S01]  /*2a70*/  FMUL R23, R98, R15 ;  /* 0x0000000f62177220 */ /* 0x022fe20000400000 */
[----:B----4-:R-:W-:Y:S01]  /*2a80*/  IMAD.X R33, R22, 0x1, R27, P5 ;  /* 0x0000000116217824 */ /* 0x010fe200028e061b */
[----:B------:R-:W-:Y:S01]  /*2a90*/  ISETP.GT.AND P2, PT, R102, 0x8, P0 ;  /* 0x000000086600780c */ /* 0x000fe20000744270 */
[----:B------:R-:W-:Y:S01]  /*2aa0*/  BSSY B1, `(.L_x_48) ;  /* 0x0000007000017945 */ /* 0x000fe20003800000 */
[----:B------:R-:W-:Y:S01]  /*2ab0*/  FFMA R23, R34, R14, R23 ;  /* 0x0000000e22177223 */ /* 0x000fe20000000017 */
[----:B0-----:R-:W-:-:S04]  /*2ac0*/  IADD3 R24, P0, R94, UR8, RZ ;  /* 0x000000085e187c10 */ /* 0x001fc8000ff1e0ff */
[----:B------:R0:W-:Y:S01]  /*2ad0*/  @P1 STG.E desc[UR16][R32.64], R23 ;  /* 0x0000001720001986 */ /* 0x0001e2000c101910 */
[----:B------:R-:W-:-:S05]  /*2ae0*/  IADD3.X R25, R95, UR9, RZ, P0, !PT ;  /* 0x000000095f197c10 */ /* 0x000fca00087fe4ff */
[----:B------:R-:W-:Y:S05]  /*2af0*/  @!P2 BRA `(.L_x_49) ;  /* 0x000000000004a947 */ /* 0x000fea0003800000 */
[----:B------:R1:W5:Y:S02]  /*2b00*/  LDG.E.LTC128B R98, desc[UR16][R24.64] ;  /* 0x0000001018627981 */ /* 0x000364000c1e1920 */
.L_x_49:
[----:B------:R-:W-:Y:S05]  /*2b10*/  BSYNC B1 ;  /* 0x0000000000017941 */ /* 0x000fea0003800000 */
.L_x_48:
[----:B-1----:R-:W-:Y:S01]  /*2b20*/  IADD3 R24, P5, R21, R96, RZ ;  /* 0x0000006015187210 */ /* 0x002fe20007fbe0ff */
        /* <DEDUP_REMOVED lines=13> */
.L_x_51:
[----:B------:R-:W-:Y:S05]  /*2c00*/  BSYNC B1 ;  /* 0x0000000000017941 */ /* 0x000fea0003800000 */
.L_x_50:
[----:B-----5:R-:W-:Y:S01]  /*2c10*/  FMUL R23, R98, R15 ;  /* 0x0000000f62177220 */ /* 0x020fe20000400000 */
[----:B------:R-:W-:Y:S01]  /*2c20*/  IMAD.X R33, R89, 0x1, R4, P5 ;  /* 0x0000000159217824 */ /* 0x000fe200028e0604 */
[----:B------:R-:W-:Y:S01]  /*2c30*/  ISETP.GT.AND P2, PT, R102, RZ, P0 ;  /* 0x000000ff6600720c */ /* 0x000fe20000744270 */
[----:B------:R-:W-:Y:S01]  /*2c40*/  BSSY B1, `(.L_x_52) ;  /* 0x0000008000017945 */ /* 0x000fe20003800000 */
[----:B------:R-:W-:Y:S01]  /*2c50*/  FFMA R23, R36, R14, R23 ;  /* 0x0000000e24177223 */ /* 0x000fe20000000017 */
[----:B-1----:R-:W-:Y:S02]  /*2c60*/  IADD3 R24, P6, R28, UR10, RZ ;  /* 0x0000000a1c187c10 */ /* 0x002fe4000ffde0ff */
[----:B------:R-:W-:Y:S02]  /*2c70*/  IADD3 R34, P5, R90, R6, RZ ;  /* 0x000000065a227210 */ /* 0x000fe40007fbe0ff */
[----:B------:R1:W-:Y:S01]  /*2c80*/  @P4 STG.E desc[UR16][R32.64], R23 ;  /* 0x0000001720004986 */ /* 0x0003e2000c101910 */
[----:B------:R-:W-:-:S05]  /*2c90*/  IADD3.X R25, R29, UR11, RZ, P6, !PT ;  /* 0x0000000b1d197c10 */ /* 0x000fca000b7fe4ff */
[----:B------:R-:W-:Y:S05]  /*2ca0*/  @!P2 BRA `(.L_x_53) ;  /* 0x000000000004a947 */ /* 0x000fea0003800000 */
[----:B------:R4:W5:Y:S02]  /*2cb0*/  LDG.E.LTC128B R98, desc[UR16][R24.64] ;  /* 0x0000001018627981 */ /* 0x000964000c1e1920 */
.L_x_53:
[----:B------:R-:W-:Y:S05]  /*2cc0*/  BSYNC B1 ;  /* 0x0000000000017941 */ /* 0x000fea0003800000 */
.L_x_52:
        /* <DEDUP_REMOVED lines=11> */
.L_x_55:
[----:B------:R-:W-:Y:S05]  /*2d80*/  BSYNC B1 ;  /* 0x0000000000017941 */ /* 0x000fea0003800000 */
.L_x_54:
[----:B-1---5:R-:W-:Y:S01]  /*2d90*/  FMUL R23, R98, R15 ;  /* 0x0000000f62177220 */ /* 0x022fe20000400000 */
[----:B0-----:R-:W-:Y:S01]  /*2da0*/  IMAD.X R37, R89, 0x1, R22, P5 ;  /* 0x0000000159257824 */ /* 0x001fe200028e0616 */
[----:B------:R-:W-:Y:S01]  /*2db0*/  ISETP.GT.AND P2, PT, R102, 0x8, P0 ;  /* 0x000000086600780c */ /* 0x000fe20000744270 */
[----:B------:R-:W-:Y:S01]  /*2dc0*/  BSSY B1, `(.L_x_56) ;  /* 0x0000007000017945 */ /* 0x000fe20003800000 */
[----:B------:R-:W-:Y:S01]  /*2dd0*/  FFMA R23, R38, R14, R23 ;  /* 0x0000000e26177223 */ /* 0x000fe20000000017 */
[----:B--2---:R-:W-:-:S04]  /*2de0*/  IADD3 R28, P0, R28, UR8, RZ ;  /* 0x000000081c1c7c10 */ /* 0x004fc8000ff1e0ff */
[----:B------:R0:W-:Y:S01]  /*2df0*/  @P1 STG.E desc[UR16][R36.64], R23 ;  /* 0x0000001724001986 */ /* 0x0001e2000c101910 */
[----:B------:R-:W-:-:S05]  /*2e00*/  IADD3.X R29, R29, UR9, RZ, P0, !PT ;  /* 0x000000091d1d7c10 */ /* 0x000fca00087fe4ff */
[----:B------:R-:W-:Y:S05]  /*2e10*/  @!P2 BRA `(.L_x_57) ;  /* 0x000000000004a947 */ /* 0x000fea0003800000 */
[----:B------:R1:W5:Y:S02]  /*2e20*/  LDG.E.LTC128B R98, desc[UR16][R28.64] ;  /* 0x000000101c627981 */ /* 0x000364000c1e1920 */
.L_x_57:
[----:B------:R-:W-:Y:S05]  /*2e30*/  BSYNC B1 ;  /* 0x0000000000017941 */ /* 0x000fea0003800000 */
.L_x_56:
        /* <DEDUP_REMOVED lines=14> */
.L_x_59:
[----:B------:R-:W-:Y:S05]  /*2f20*/  BSYNC B1 ;  /* 0x0000000000017941 */ /* 0x000fea0003800000 */
.L_x_58:
        /* <DEDUP_REMOVED lines=11> */
.L_x_61:
[----:B------:R-:W-:Y:S05]  /*2fe0*/  BSYNC B1 ;  /* 0x0000000000017941 */ /* 0x000fea0003800000 */
.L_x_60:
        /* <DEDUP_REMOVED lines=11> */
.L_x_63:
[----:B------:R-:W-:Y:S05]  /*30a0*/  BSYNC B1 ;  /* 0x0000000000017941 */ /* 0x000fea0003800000 */
.L_x_62:
[----:B-1---5:R-:W-:Y:S01]  /*30b0*/  FMUL R23, R98, R15 ;  /* 0x0000000f62177220 */ /* 0x022fe20000400000 */
[----:B0-----:R-:W-:Y:S01]  /*30c0*/  IMAD.X R41, R33, 0x1, R22, P5 ;  /* 0x0000000121297824 */ /* 0x001fe200028e0616 */
[----:B------:R-:W-:Y:S01]  /*30d0*/  ISETP.GT.AND P2, PT, R102, 0x8, P0 ;  /* 0x000000086600780c */ /* 0x000fe20000744270 */
[----:B------:R-:W-:Y:S01]  /*30e0*/  BSSY B1, `(.L_x_64) ;  /* 0x0000007000017945 */ /* 0x000fe20003800000 */
[----:B------:R-:W-:Y:S01]  /*30f0*/  FFMA R23, R42, R14, R23 ;  /* 0x0000000e2a177223 */ /* 0x000fe20000000017 */
[----:B----4-:R-:W-:-:S04]  /*3100*/  IADD3 R24, P0, R24, UR8, RZ ;  /* 0x0000000818187c10 */ /* 0x010fc8000ff1e0ff */
[----:B------:R0:W-:Y:S01]  /*3110*/  @P1 STG.E desc[UR16][R40.64], R23 ;  /* 0x0000001728001986 */ /* 0x0001e2000c101910 */
[----:B------:R-:W-:-:S05]  /*3120*/  IADD3.X R25, R25, UR9, RZ, P0, !PT ;  /* 0x0000000919197c10 */ /* 0x000fca00087fe4ff */
[----:B------:R-:W-:Y:S05]  /*3130*/  @!P2 BRA `(.L_x_65) ;  /* 0x000000000004a947 */ /* 0x000fea0003800000 */
[----:B------:R1:W5:Y:S02]  /*3140*/  LDG.E.LTC128B R98, desc[UR16][R24.64] ;  /* 0x0000001018627981 */ /* 0x000364000c1e1920 */
.L_x_65:
[----:B------:R-:W-:Y:S05]  /*3150*/  BSYNC B1 ;  /* 0x0000000000017941 */ /* 0x000fea0003800000 */
.L_x_64:
        /* <DEDUP_REMOVED lines=10> */
[----:B------:R-:W-:-:S02]  /*3200*/  IADD3 R32, P5, R36, R6, RZ ;  /* 0x0000000624207210 */ /* 0x000fc40007fbe0ff */
[----:B------:R-:W-:-:S06]  /*3210*/  IADD3.X R27, R31, UR11, RZ, P6, !PT ;  /* 0x0000000b1f1b7c10 */ /* 0x000fcc000b7fe4ff */
[----:B------:R-:W-:Y:S05]  /*3220*/  @!P4 BRA `(.L_x_67) ;  /* 0x000000000004c947 */ /* 0x000fea0003800000 */
[----:B------:R4:W5:Y:S02]  /*3230*/  LDG.E.LTC128B R98, desc[UR16][R26.64] ;  /* 0x000000101a627981 */ /* 0x000964000c1e1920 */
.L_x_67:
[----:B------:R-:W-:Y:S05]  /*3240*/  BSYNC B1 ;  /* 0x0000000000017941 */ /* 0x000fea0003800000 */
.L_x_66:
[----:B0----5:R-:W-:Y:S01]  /*3250*/  FMUL R23, R98, R15 ;  /* 0x0000000f62177220 */ /* 0x021fe20000400000 */
        /* <DEDUP_REMOVED lines=10> */
.L_x_69:
[----:B------:R-:W-:Y:S05]  /*3300*/  BSYNC B1 ;  /* 0x0000000000017941 */ /* 0x000fea0003800000 */
.L_x_68:
        /* <DEDUP_REMOVED lines=11> */
.L_x_71:
[----:B------:R-:W-:Y:S05]  /*33c0*/  BSYNC B1 ;  /* 0x0000000000017941 */ /* 0x000fea0003800000 */
.L_x_70:
[----:B0----5:R-:W-:Y:S01]  /*33d0*/  FMUL R23, R98, R15 ;  /* 0x0000000f62177220 */ /* 0x021fe20000400000 */
[----:B------:R-:W-:Y:S01]  /*33e0*/  IMAD.X R41, R37, 0x1, R22, P5 ;  /* 0x0000000125297824 */ /* 0x000fe200028e0616 */
        /* <DEDUP_REMOVED lines=8> */
.L_x_73:
[----:B------:R-:W-:Y:S05]  /*3470*/  BSYNC B1 ;  /* 0x0000000000017941 */ /* 0x000fea0003800000 */
.L_x_72:
[----:B--2---:R-:W-:Y:S01]  /*3480*/  IADD3 R28, P5, R38, R21, RZ ;  /* 0x00000015261c7210 */ /* 0x004fe20007fbe0ff */
        /* <DEDUP_REMOVED lines=13> */
.L_x_75:
[----:B------:R-:W-:Y:S05]  /*3560*/  BSYNC B1 ;  /* 0x0000000000017941 */ /* 0x000fea0003800000 */
.L_x_74:
[----:B0----5:R-:W-:Y:S01]  /*3570*/  FMUL R23, R98, R15 ;  /* 0x0000000f62177220 */ /* 0x021fe20000400000 */
[----:B------:R-:W-:Y:S01]  /*3580*/  IMAD.X R37, R33, 0x1, R4, P5 ;  /* 0x0000000121257824 */ /* 0x000fe200028e0604 */
[----:B------:R-:W-:Y:S01]  /*3590*/  ISETP.GT.AND P2, PT, R102, RZ, P0 ;  /* 0x000000ff6600720c */ /* 0x000fe20000744270 */
[----:B------:R-:W-:Y:S01]  /*35a0*/  BSSY B1, `(.L_x_76) ;  /* 0x0000008000017945 */ /* 0x000fe20003800000 */
[----:B------:R-:W-:Y:S01]  /*35b0*/  FFMA R23, R48, R14, R23 ;  /* 0x0000000e30177223 */ /* 0x000fe20000000017 */
[----:B--2---:R-:W-:Y:S02]  /*35c0*/  IADD3 R28, P6, R24, UR10, RZ ;  /* 0x0000000a181c7c10 */ /* 0x004fe4000ffde0ff */
[----:B------:R-:W-:Y:S02]  /*35d0*/  IADD3 R38, P5, R34, R6, RZ ;  /* 0x0000000622267210 */ /* 0x000fe40007fbe0ff */
[----:B------:R0:W-:Y:S01]  /*35e0*/  @P4 STG.E desc[UR16][R36.64], R23 ;  /* 0x0000001724004986 */ /* 0x0001e2000c101910 */
[----:B------:R-:W-:-:S05]  /*35f0*/  IADD3.X R29, R25, UR11, RZ, P6, !PT ;  /* 0x0000000b191d7c10 */ /* 0x000fca000b7fe4ff */
[----:B------:R-:W-:Y:S05]  /*3600*/  @!P2 BRA `(.L_x_77) ;  /* 0x000000000004a947 */ /* 0x000fea0003800000 */
[----:B------:R2:W5:Y:S02]  /*3610*/  LDG.E.LTC128B R98, desc[UR16][R28.64] ;  /* 0x000000101c627981 */ /* 0x000564000c1e1920 */
.L_x_77:
[----:B------:R-:W-:Y:S05]  /*3620*/  BSYNC B1 ;  /* 0x0000000000017941 */ /* 0x000fea0003800000 */
.L_x_76:
[----:B-----5:R-:W-:Y:S01]  /*3630*/  FMUL R40, R98, R15 ;  /* 0x0000000f62287220 */ /* 0x020fe20000400000 */
[----:B------:R-:W-:Y:S01]  /*3640*/  IMAD.X R39, R35, 0x1, R4, P5 ;  /* 0x0000000123277824 */ /* 0x000fe200028e0604 */
[----:B------:R-:W-:Y:S01]  /*3650*/  ISETP.GT.AND P1, PT, R102, 0x8, P1 ;  /* 0x000000086600780c */ /* 0x000fe20000f24270 */
[----:B------:R-:W-:Y:S01]  /*3660*/  BSSY B1, `(.L_x_78) ;  /* 0x0000008000017945 */ /* 0x000fe20003800000 */
[----:B------:R-:W-:Y:S01]  /*3670*/  FFMA R49, R49, R14, R40 ;  /* 0x0000000e31317223 */ /* 0x000fe20000000028 */
[----:B----4-:R-:W-:Y:S02]  /*3680*/  IADD3 R26, P4, R26, UR8, RZ ;  /* 0x000000081a1a7c10 */ /* 0x010fe4000ff9e0ff */
[----:B------:R-:W-:Y:S02]  /*3690*/  IADD3 R40, P5, R32, R21, RZ ;  /* 0x0000001520287210 */ /* 0x000fe40007fbe0ff */
[----:B------:R4:W-:Y:S01]  /*36a0*/  @P2 STG.E desc[UR16][R38.64], R49 ;  /* 0x0000003126002986 */ /* 0x0009e2000c101910 */
[----:B------:R-:W-:-:S05]  /*36b0*/  IADD3.X R27, R27, UR9, RZ, P4, !PT ;  /* 0x000000091b1b7c10 */ /* 0x000fca000a7fe4ff */
[----:B------:R-:W-:Y:S05]  /*36c0*/  @!P1 BRA `(.L_x_79) ;  /* 0x0000000000049947 */ /* 0x000fea0003800000 */
[----:B------:R0:W5:Y:S02]  /*36d0*/  LDG.E.LTC128B R98, desc[UR16][R26.64] ;  /* 0x000000101a627981 */ /* 0x000164000c1e1920 */
.L_x_79:
[----:B------:R-:W-:Y:S05]  /*36e0*/  BSYNC B1 ;  /* 0x0000000000017941 */ /* 0x000fea0003800000 */
.L_x_78:
[----:B0----5:R-:W-:Y:S01]  /*36f0*/  FMUL R23, R98, R15 ;  /* 0x0000000f62177220 */ /* 0x021fe20000400000 */
[----:B------:R-:W-:Y:S01]  /*3700*/  IMAD.X R41, R33, 0x1, R22, P5 ;  /* 0x0000000121297824 */ /* 0x000fe200028e0616 */
[----:B------:R-:W-:Y:S01]  /*3710*/  ISETP.GT.AND P2, PT, R102, 0x8, P0 ;  /* 0x000000086600780c */ /* 0x000fe20000744270 */
[----:B------:R-:W-:Y:S01]  /*3720*/  BSSY B1, `(.L_x_80) ;  /* 0x0000007000017945 */ /* 0x000fe20003800000 */
[----:B------:R-:W-:Y:S01]  /*3730*/  FFMA R23, R50, R14, R23 ;  /* 0x0000000e32177223 */ /* 0x000fe20000000017 */
[----:B-1----:R-:W-:-:S04]  /*3740*/  IADD3 R24, P0, R24, UR8, RZ ;  /* 0x0000000818187c10 */ /* 0x002fc8000ff1e0ff */
[----:B------:R0:W-:Y:S01]  /*3750*/  @P1 STG.E desc[UR16][R40.64], R23 ;  /* 0x0000001728001986 */ /* 0x0001e2000c101910 */
[----:B------:R-:W-:-:S05]  /*3760*/  IADD3.X R25, R25, UR9, RZ, P0, !PT ;  /* 0x0000000919197c10 */ /* 0x000fca00087fe4ff */
[----:B------:R-:W-:Y:S05]  /*3770*/  @!P2 BRA `(.L_x_81) ;  /* 0x000000000004a947 */ /* 0x000fea0003800000 */
[----:B------:R1:W5:Y:S02]  /*3780*/  LDG.E.LTC128B R98, desc[UR16][R24.64] ;  /* 0x0000001018627981 */ /* 0x000364000c1e1920 */
.L_x_81:
[----:B------:R-:W-:Y:S05]  /*3790*/  BSYNC B1 ;  /* 0x0000000000017941 */ /* 0x000fea0003800000 */
.L_x_80:
        /* <DEDUP_REMOVED lines=14> */
.L_x_83:
[----:B------:R-:W-:Y:S05]  /*3880*/  BSYNC B1 ;  /* 0x0000000000017941 */ /* 0x000fea0003800000 */
.L_x_82:
        /* <DEDUP_REMOVED lines=11> */
.L_x_85:
[----:B------:R-:W-:Y:S05]  /*3940*/  BSYNC B1 ;  /* 0x0000000000017941 */ /* 0x000fea0003800000 */
.L_x_84:
        /* <DEDUP_REMOVED lines=11> */
.L_x_87:
[----:B------:R-:W-:Y:S05]  /*3a00*/  BSYNC B1 ;  /* 0x0000000000017941 */ /* 0x000fea0003800000 */
.L_x_86:
        /* <DEDUP_REMOVED lines=10> */
.L_x_89:
[----:B------:R-:W-:Y:S05]  /*3ab0*/  BSYNC B1 ;  /* 0x0000000000017941 */ /* 0x000fea0003800000 */
.L_x_88:
        /* <DEDUP_REMOVED lines=14> */
.L_x_91:
[----:B------:R-:W-:Y:S05]  /*3ba0*/  BSYNC B1 ;  /* 0x0000000000017941 */ /* 0x000fea0003800000 */
.L_x_90:
[----:B0----5:R-:W-:Y:S01]  /*3bb0*/  FMUL R23, R98, R15 ;  /* 0x0000000f62177220 */ /* 0x021fe20000400000 */
[----:B------:R-:W-:Y:S01]  /*3bc0*/  IMAD.X R37, R33, 0x1, R4, P5 ;  /* 0x0000000121257824 */ /* 0x000fe200028e0604 */
[----:B------:R-:W-:Y:S01]  /*3bd0*/  ISETP.GT.AND P2, PT, R102, RZ, P0 ;  /* 0x000000ff6600720c */ /* 0x000fe20000744270 */
[----:B------:R-:W-:Y:S01]  /*3be0*/  BSSY B1, `(.L_x_92) ;  /* 0x0000008000017945 */ /* 0x000fe20003800000 */
[----:B------:R-:W-:Y:S01]  /*3bf0*/  FFMA R23, R56, R14, R23 ;  /* 0x0000000e38177223 */ /* 0x000fe20000000017 */
[----:B--2---:R-:W-:Y:S02]  /*3c00*/  IADD3 R28, P6, R24, UR10, RZ ;  /* 0x0000000a181c7c10 */ /* 0x004fe4000ffde0ff */
[----:B----4-:R-:W-:Y:S02]  /*3c10*/  IADD3 R38, P5, R34, R6, RZ ;  /* 0x0000000622267210 */ /* 0x010fe40007fbe0ff */
[----:B------:R0:W-:Y:S01]  /*3c20*/  @P4 STG.E desc[UR16][R36.64], R23 ;  /* 0x0000001724004986 */ /* 0x0001e2000c101910 */
[----:B------:R-:W-:-:S05]  /*3c30*/  IADD3.X R29, R25, UR11, RZ, P6, !PT ;  /* 0x0000000b191d7c10 */ /* 0x000fca000b7fe4ff */
[----:B------:R-:W-:Y:S05]  /*3c40*/  @!P2 BRA `(.L_x_93) ;  /* 0x000000000004a947 */ /* 0x000fea0003800000 */
[----:B------:R2:W5:Y:S02]  /*3c50*/  LDG.E.LTC128B R98, desc[UR16][R28.64] ;  /* 0x000000101c627981 */ /* 0x000564000c1e1920 */
.L_x_93:
[----:B------:R-:W-:Y:S05]  /*3c60*/  BSYNC B1 ;  /* 0x0000000000017941 */ /* 0x000fea0003800000 */
.L_x_92:
        /* <DEDUP_REMOVED lines=11> */
.L_x_95:
[----:B------:R-:W-:Y:S05]  /*3d20*/  BSYNC B1 ;  /* 0x0000000000017941 */ /* 0x000fea0003800000 */
.L_x_94:
        /* <DEDUP_REMOVED lines=10> */
.L_x_97:
[----:B------:R-:W-:Y:S05]  /*3dd0*/  BSYNC B1 ;  /* 0x0000000000017941 */ /* 0x000fea0003800000 */
.L_x_96:
        /* <DEDUP_REMOVED lines=14> */
.L_x_99:
[----:B------:R-:W-:Y:S05]  /*3ec0*/  BSYNC B1 ;  /* 0x0000000000017941 */ /* 0x000fea0003800000 */
.L_x_98:
        /* <DEDUP_REMOVED lines=11> */
.L_x_101:
[----:B------:R-:W-:Y:S05]  /*3f80*/  BSYNC B1 ;  /* 0x0000000000017941 */ /* 0x000fea0003800000 */
.L_x_100:
        /* <DEDUP_REMOVED lines=11> */
.L_x_103:
[----:B------:R-:W-:Y:S05]  /*4040*/  BSYNC B1 ;  /* 0x0000000000017941 */ /* 0x000fea0003800000 */
.L_x_102:
        /* <DEDUP_REMOVED lines=10> */
.L_x_105:
[----:B------:R-:W-:Y:S05]  /*40f0*/  BSYNC B1 ;  /* 0x0000000000017941 */ /* 0x000fea0003800000 */
.L_x_104:
        /* <DEDUP_REMOVED lines=14> */
.L_x_107:
[----:B------:R-:W-:Y:S05]  /*41e0*/  BSYNC B1 ;  /* 0x0000000000017941 */ /* 0x000fea0003800000 */
.L_x_106:
        /* <DEDUP_REMOVED lines=11> */
.L_x_109:
[----:B------:R-:W-:Y:S05]  /*42a0*/  BSYNC B1 ;  /* 0x0000000000017941 */ /* 0x000fea0003800000 */
.L_x_108:
        /* <DEDUP_REMOVED lines=11> */
.L_x_111:
[----:B------:R-:W-:Y:S05]  /*4360*/  BSYNC B1 ;  /* 0x0000000000017941 */ /* 0x000fea0003800000 */
.L_x_110:
        /* <DEDUP_REMOVED lines=10> */
.L_x_113:
[----:B------:R-:W-:Y:S05]  /*4410*/  BSYNC B1 ;  /* 0x0000000000017941 */ /* 0x000fea0003800000 */
.L_x_112:
        /* <DEDUP_REMOVED lines=14> */
.L_x_115:
[----:B------:R-:W-:Y:S05]  /*4500*/  BSYNC B1 ;  /* 0x0000000000017941 */ /* 0x000fea0003800000 */
.L_x_114:
        /* <DEDUP_REMOVED lines=11> */
.L_x_117:
[----:B------:R-:W-:Y:S05]  /*45c0*/  BSYNC B1 ;  /* 0x0000000000017941 */ /* 0x000fea0003800000 */
.L_x_116:
        /* <DEDUP_REMOVED lines=11> */
.L_x_119:
[----:B------:R-:W-:Y:S05]  /*4680*/  BSYNC B1 ;  /* 0x0000000000017941 */ /* 0x000fea0003800000 */
.L_x_118:
        /* <DEDUP_REMOVED lines=10> */
.L_x_121:
[----:B------:R-:W-:Y:S05]  /*4730*/  BSYNC B1 ;  /* 0x0000000000017941 */ /* 0x000fea0003800000 */
.L_x_120:
        /* <DEDUP_REMOVED lines=14> */
.L_x_123:
[----:B------:R-:W-:Y:S05]  /*4820*/  BSYNC B1 ;  /* 0x0000000000017941 */ /* 0x000fea0003800000 */
.L_x_122:
        /* <DEDUP_REMOVED lines=11> */
.L_x_125:
[----:B------:R-:W-:Y:S05]  /*48e0*/  BSYNC B1 ;  /* 0x0000000000017941 */ /* 0x000fea0003800000 */
.L_x_124:
        /* <DEDUP_REMOVED lines=11> */
.L_x_127:
[----:B------:R-:W-:Y:S05]  /*49a0*/  BSYNC B1 ;  /* 0x0000000000017941 */ /* 0x000fea0003800000 */
.L_x_126:
        /* <DEDUP_REMOVED lines=10> */
.L_x_129:
[----:B------:R-:W-:Y:S05]  /*4a50*/  BSYNC B1 ;  /* 0x0000000000017941 */ /* 0x000fea0003800000 */
.L_x_128:
        /* <DEDUP_REMOVED lines=14> */
.L_x_131:
[----:B------:R-:W-:Y:S05]  /*4b40*/  BSYNC B1 ;  /* 0x0000000000017941 */ /* 0x000fea0003800000 */
.L_x_130:
        /* <DEDUP_REMOVED lines=11> */
.L_x_133:
[----:B------:R-:W-:Y:S05]  /*4c00*/  BSYNC B1 ;  /* 0x0000000000017941 */ /* 0x000fea0003800000 */
.L_x_132:
        /* <DEDUP_REMOVED lines=11> */
.L_x_135:
[----:B------:R-:W-:Y:S05]  /*4cc0*/  BSYNC B1 ;  /* 0x0000000000017941 */ /* 0x000fea0003800000 */
.L_x_134:
        /* <DEDUP_REMOVED lines=10> */
.L_x_137:
[----:B------:R-:W-:Y:S05]  /*4d70*/  BSYNC B1 ;  /* 0x0000000000017941 */ /* 0x000fea0003800000 */
.L_x_136:
        /* <DEDUP_REMOVED lines=14> */
.L_x_139:
[----:B------:R-:W-:Y:S05]  /*4e60*/  BSYNC B1 ;  /* 0x0000000000017941 */ /* 0x000fea0003800000 */
.L_x_138:
[----:B0----5:R-:W-:Y:S01]  /*4e70*/  FMUL R23, R98, R15 ;  /* 0x0000000f62177220 */ /* 0x021fe20000400000 */
[----:B------:R-:W-:Y:S01]  /*4e80*/  IMAD.X R37, R33, 0x1, R4, P6 ;  /* 0x0000000121257824 */ /* 0x000fe200030e0604 */
[----:B------:R-:W-:Y:S01]  /*4e90*/  ISETP.GT.AND P2, PT, R102, RZ, P1 ;  /* 0x000000ff6600720c */ /* 0x000fe20000f44270 */
[----:B------:R-:W-:Y:S01]  /*4ea0*/  BSSY B1, `(.L_x_140) ;  /* 0x0000007000017945 */ /* 0x000fe20003800000 */
[----:B------:R-:W-:Y:S01]  /*4eb0*/  FFMA R23, R80, R14, R23 ;  /* 0x0000000e50177223 */ /* 0x000fe20000000017 */
[----:B------:R-:W-:-:S04]  /*4ec0*/  IADD3 R40, P0, R24, UR10, RZ ;  /* 0x0000000a18287c10 */ /* 0x000fc8000ff1e0ff */
[----:B------:R0:W-:Y:S01]  /*4ed0*/  @P5 STG.E desc[UR16][R36.64], R23 ;  /* 0x0000001724005986 */ /* 0x0001e2000c101910 */
[----:B------:R-:W-:-:S05]  /*4ee0*/  IADD3.X R41, R25, UR11, RZ, P0, !PT ;  /* 0x0000000b19297c10 */ /* 0x000fca00087fe4ff */
[----:B------:R-:W-:Y:S05]  /*4ef0*/  @!P2 BRA `(.L_x_141) ;  /* 0x000000000004a947 */ /* 0x000fea0003800000 */
[----:B------:R0:W5:Y:S02]  /*4f00*/  LDG.E.LTC128B R98, desc[UR16][R40.64] ;  /* 0x0000001028627981 */ /* 0x000164000c1e1920 */
.L_x_141:
[----:B------:R-:W-:Y:S05]  /*4f10*/  BSYNC B1 ;  /* 0x0000000000017941 */ /* 0x000fea0003800000 */
.L_x_140:
[----:B--2---:R-:W-:Y:S01]  /*4f20*/  IADD3 R28, P5, R34, R6, RZ ;  /* 0x00000006221c7210 */ /* 0x004fe20007fbe0ff */
[----:B----45:R-:W-:Y:S01]  /*4f30*/  FMUL R38, R98, R15 ;  /* 0x0000000f62267220 */ /* 0x030fe20000400000 */
[----:B------:R-:W-:Y:S01]  /*4f40*/  ISETP.GT.AND P4, PT, R102, 0x8, P4 ;  /* 0x000000086600780c */ /* 0x000fe20002784270 */
[----:B------:R-:W-:Y:S01]  /*4f50*/  BSSY B1, `(.L_x_142) ;  /* 0x000000a000017945 */ /* 0x000fe20003800000 */
[----:B------:R-:W-:Y:S01]  /*4f60*/  IADD3 R26, P6, R26, UR8, RZ ;  /* 0x000000081a1a7c10 */ /* 0x000fe2000ffde0ff */
[----:B------:R-:W-:Y:S01]  /*4f70*/  FFMA R81, R81, R14, R38 ;  /* 0x0000000e51517223 */ /* 0x000fe20000000026 */
[----:B------:R-:W-:Y:S01]  /*4f80*/  IMAD.X R29, R35, 0x1, R4, P5 ;  /* 0x00000001231d7824 */ /* 0x000fe200028e0604 */
[----:B------:R-:W-:Y:S02]  /*4f90*/  ISETP.GT.AND P0, PT, R5, 0x78, PT ;  /* 0x000000780500780c */ /* 0x000fe40003f04270 */
[----:B------:R-:W-:Y:S02]  /*4fa0*/  IADD3 R38, P5, R32, R21, RZ ;  /* 0x0000001520267210 */ /* 0x000fe40007fbe0ff */
[----:B------:R2:W-:Y:S01]  /*4fb0*/  @P2 STG.E desc[UR16][R28.64], R81 ;  /* 0x000000511c002986 */ /* 0x0005e2000c101910 */
[----:B------:R-:W-:-:S03]  /*4fc0*/  IADD3.X R27, R27, UR9, RZ, P6, !PT ;  /* 0x000000091b1b7c10 */ /* 0x000fc6000b7fe4ff */
[----:B------:R-:W-:Y:S07]  /*4fd0*/  @!P4 BRA `(.L_x_143) ;  /* 0x000000000004c947 */ /* 0x000fee0003800000 */
[----:B------:R4:W5:Y:S02]  /*4fe0*/  LDG.E.LTC128B R98, desc[UR16][R26.64] ;  /* 0x000000101a627981 */ /* 0x000964000c1e1920 */
.L_x_143:
[----:B------:R-:W-:Y:S05]  /*4ff0*/  BSYNC B1 ;  /* 0x0000000000017941 */ /* 0x000fea0003800000 */
.L_x_142:
[----:B0----5:R-:W-:Y:S01]  /*5000*/  FMUL R23, R98, R15 ;  /* 0x0000000f62177220 */ /* 0x021fe20000400000 */
[----:B------:R-:W-:Y:S01]  /*5010*/  IMAD.X R39, R33, 0x1, R22, P5 ;  /* 0x0000000121277824 */ /* 0x000fe200028e0616 */
[----:B------:R-:W-:Y:S01]  /*5020*/  ISETP.GT.AND P1, PT, R102, 0x8, P1 ;  /* 0x000000086600780c */ /* 0x000fe20000f24270 */
[----:B------:R-:W-:Y:S01]  /*5030*/  BSSY B1, `(.L_x_144) ;  /* 0x0000008000017945 */ /* 0x000fe20003800000 */
[----:B------:R-:W-:Y:S01]  /*5040*/  FFMA R23, R82, R14, R23 ;  /* 0x0000000e52177223 */ /* 0x000fe20000000017 */
[----:B-1----:R-:W-:Y:S02]  /*5050*/  IADD3 R24, P5, R24, UR8, RZ ;  /* 0x0000000818187c10 */ /* 0x002fe4000ffbe0ff */
[----:B------:R-:W-:Y:S02]  /*5060*/  ISETP.GT.AND P2, PT, R5, 0x79, PT ;  /* 0x000000790500780c */ /* 0x000fe40003f44270 */
[----:B------:R0:W-:Y:S01]  /*5070*/  @P4 STG.E desc[UR16][R38.64], R23 ;  /* 0x0000001726004986 */ /* 0x0001e2000c101910 */
[----:B------:R-:W-:-:S05]  /*5080*/  IADD3.X R25, R25, UR9, RZ, P5, !PT ;  /* 0x0000000919197c10 */ /* 0x000fca000affe4ff */
[----:B------:R-:W-:Y:S05]  /*5090*/  @!P1 BRA `(.L_x_145) ;  /* 0x0000000000049947 */ /* 0x000fea0003800000 */
[----:B------:R1:W5:Y:S02]  /*50a0*/  LDG.E.LTC128B R98, desc[UR16][R24.64] ;  /* 0x0000001018627981 */ /* 0x000364000c1e1920 */
.L_x_145:
[----:B------:R-:W-:Y:S05]  /*50b0*/  BSYNC B1 ;  /* 0x0000000000017941 */ /* 0x000fea0003800000 */
.L_x_144:
[----:B-1----:R-:W-:Y:S01]  /*50c0*/  IADD3 R24, P6, R34, R21, RZ ;  /* 0x0000001522187210 */ /* 0x002fe20007fde0ff */
[----:B-----5:R-:W-:Y:S01]  /*50d0*/  FMUL R32, R98, R15 ;  /* 0x0000000f62207220 */ /* 0x020fe20000400000 */
[----:B------:R-:W-:Y:S01]  /*50e0*/  ISETP.GT.AND P4, PT, R102, RZ, P0 ;  /* 0x000000ff6600720c */ /* 0x000fe20000784270 */
[----:B------:R-:W-:Y:S01]  /*50f0*/  BSSY B1, `(.L_x_146) ;  /* 0x0000009000017945 */ /* 0x000fe20003800000 */
[----:B----4-:R-:W-:Y:S01]  /*5100*/  IADD3 R26, P5, R36, R6, RZ ;  /* 0x00000006241a7210 */ /* 0x010fe20007fbe0ff */
[----:B------:R-:W-:Y:S02]  /*5110*/  IMAD.X R25, R35, 0x1, R22, P6 ;  /* 0x0000000123197824 */ /* 0x000fe400030e0616 */
[----:B------:R-:W-:-:S05]  /*5120*/  FFMA R83, R83, R14, R32 ;  /* 0x0000000e53537223 */ /* 0x000fca0000000020 */
[----:B------:R1:W-:Y:S03]  /*5130*/  @P1 STG.E desc[UR16][R24.64], R83 ;  /* 0x0000005318001986 */ /* 0x0003e6000c101910 */
[----:B------:R-:W-:Y:S05]  /*5140*/  @!P4 BRA `(.L_x_147) ;  /* 0x00000000000cc947 */ /* 0x000fea0003800000 */
[----:B-1----:R-:W-:-:S04]  /*5150*/  IADD3 R24, P1, R30, UR10, RZ ;  /* 0x0000000a1e187c10 */ /* 0x002fc8000ff3e0ff */
[----:B------:R-:W-:-:S05]  /*5160*/  IADD3.X R25, R31, UR11, RZ, P1, !PT ;  /* 0x0000000b1f197c10 */ /* 0x000fca0008ffe4ff */
[----:B------:R4:W5:Y:S04]  /*5170*/  LDG.E.LTC128B R98, desc[UR16][R24.64] ;  /* 0x0000001018627981 */ /* 0x000968000c1e1920 */
.L_x_147:
[----:B------:R-:W-:Y:S05]  /*5180*/  BSYNC B1 ;  /* 0x0000000000017941 */ /* 0x000fea0003800000 */
.L_x_146:
[----:B-----5:R-:W-:Y:S01]  /*5190*/  FMUL R5, R98, R15 ;  /* 0x0000000f62057220 */ /* 0x020fe20000400000 */
[----:B------:R-:W-:Y:S01]  /*51a0*/  IMAD.X R27, R37, 0x1, R4, P5 ;  /* 0x00000001251b7824 */ /* 0x000fe200028e0604 */
[----:B------:R-:W-:Y:S01]  /*51b0*/  ISETP.GT.AND P1, PT, R102, RZ, P2 ;  /* 0x000000ff6600720c */ /* 0x000fe20001724270 */
[----:B------:R-:W-:Y:S01]  /*51c0*/  BSSY B1, `(.L_x_148) ;  /* 0x0000008000017945 */ /* 0x000fe20003800000 */
[----:B------:R-:W-:Y:S01]  /*51d0*/  FFMA R5, R84, R14, R5 ;  /* 0x0000000e54057223 */ /* 0x000fe20000000005 */
[----:B-1--4-:R-:W-:Y:S02]  /*51e0*/  IADD3 R24, P6, R40, UR10, RZ ;  /* 0x0000000a28187c10 */ /* 0x012fe4000ffde0ff */
[----:B------:R-:W-:Y:S02]  /*51f0*/  IADD3 R32, P5, R28, R6, RZ ;  /* 0x000000061c207210 */ /* 0x000fe40007fbe0ff */
[----:B------:R1:W-:Y:S01]  /*5200*/  @P4 STG.E desc[UR16][R26.64], R5 ;  /* 0x000000051a004986 */ /* 0x0003e2000c101910 */
[----:B------:R-:W-:-:S05]  /*5210*/  IADD3.X R25, R41, UR11, RZ, P6, !PT ;  /* 0x0000000b29197c10 */ /* 0x000fca000b7fe4ff */
[----:B------:R-:W-:Y:S05]  /*5220*/  @!P1 BRA `(.L_x_149) ;  /* 0x0000000000049947 */ /* 0x000fea0003800000 */
[----:B------:R4:W5:Y:S02]  /*5230*/  LDG.E.LTC128B R98, desc[UR16][R24.64] ;  /* 0x0000001018627981 */ /* 0x000964000c1e1920 */
.L_x_149:
[----:B------:R-:W-:Y:S05]  /*5240*/  BSYNC B1 ;  /* 0x0000000000017941 */ /* 0x000fea0003800000 */
.L_x_148:
[----:B-----5:R-:W-:Y:S01]  /*5250*/  FMUL R6, R98, R15 ;  /* 0x0000000f62067220 */ /* 0x020fe20000400000 */
[----:B------:R-:W-:Y:S01]  /*5260*/  IMAD.X R33, R29, 0x1, R4, P5 ;  /* 0x000000011d217824 */ /* 0x000fe200028e0604 */
[----:B------:R-:W-:Y:S01]  /*5270*/  ISETP.GT.AND P0, PT, R102, 0x8, P0 ;  /* 0x000000086600780c */ /* 0x000fe20000704270 */
[----:B------:R-:W-:Y:S01]  /*5280*/  BSSY B1, `(.L_x_150) ;  /* 0x0000008000017945 */ /* 0x000fe20003800000 */
[----:B------:R-:W-:Y:S01]  /*5290*/  FFMA R85, R85, R14, R6 ;  /* 0x0000000e55557223 */ /* 0x000fe20000000006 */
[----:B------:R-:W-:Y:S02]  /*52a0*/  IADD3 R4, P4, R30, UR8, RZ ;  /* 0x000000081e047c10 */ /* 0x000fe4000ff9e0ff */
[----:B----4-:R-:W-:Y:S02]  /*52b0*/  IADD3 R24, P5, R36, R21, RZ ;  /* 0x0000001524187210 */ /* 0x010fe40007fbe0ff */
[----:B------:R4:W-:Y:S01]  /*52c0*/  @P1 STG.E desc[UR16][R32.64], R85 ;  /* 0x0000005520001986 */ /* 0x0009e2000c101910 */
[----:B-1----:R-:W-:-:S05]  /*52d0*/  IADD3.X R5, R31, UR9, RZ, P4, !PT ;  /* 0x000000091f057c10 */ /* 0x002fca000a7fe4ff */
[----:B------:R-:W-:Y:S05]  /*52e0*/  @!P0 BRA `(.L_x_151) ;  /* 0x0000000000048947 */ /* 0x000fea0003800000 */
[----:B------:R1:W5:Y:S02]  /*52f0*/  LDG.E.LTC128B R98, desc[UR16][R4.64] ;  /* 0x0000001004627981 */ /* 0x000364000c1e1920 */
.L_x_151:
[----:B------:R-:W-:Y:S05]  /*5300*/  BSYNC B1 ;  /* 0x0000000000017941 */ /* 0x000fea0003800000 */
.L_x_150:
[----:B------:R-:W-:Y:S01]  /*5310*/  ISETP.GT.AND P2, PT, R102, 0x8, P2 ;  /* 0x000000086600780c */ /* 0x000fe20001744270 */
[----:B-1---5:R-:W-:Y:S01]  /*5320*/  FMUL R5, R98, R15 ;  /* 0x0000000f62057220 */ /* 0x022fe20000400000 */
[----:B------:R-:W-:Y:S01]  /*5330*/  IMAD.X R25, R37, 0x1, R22, P5 ;  /* 0x0000000125197824 */ /* 0x000fe200028e0616 */
[----:B------:R-:W-:Y:S02]  /*5340*/  BSSY B1, `(.L_x_152) ;  /* 0x0000007000017945 */ /* 0x000fe40003800000 */
[----:B0-----:R-:W-:-:S05]  /*5350*/  FFMA R23, R86, R14, R5 ;  /* 0x0000000e56177223 */ /* 0x001fca0000000005 */
[----:B------:R0:W-:Y:S01]  /*5360*/  @P0 STG.E desc[UR16][R24.64], R23 ;  /* 0x0000001718000986 */ /* 0x0001e2000c101910 */
[----:B------:R-:W-:-:S04]  /*5370*/  IADD3 R4, P0, R40, UR8, RZ ;  /* 0x0000000828047c10 */ /* 0x000fc8000ff1e0ff */
[----:B------:R-:W-:Y:S01]  /*5380*/  IADD3.X R5, R41, UR9, RZ, P0, !PT ;  /* 0x0000000929057c10 */ /* 0x000fe200087fe4ff */
[----:B------:R-:W-:Y:S08]  /*5390*/  @!P2 BRA `(.L_x_153) ;  /* 0x000000000004a947 */ /* 0x000ff00003800000 */
[----:B------:R1:W5:Y:S02]  /*53a0*/  LDG.E.LTC128B R98, desc[UR16][R4.64] ;  /* 0x0000001004627981 */ /* 0x000364000c1e1920 */
.L_x_153:
[----:B------:R-:W-:Y:S05]  /*53b0*/  BSYNC B1 ;  /* 0x0000000000017941 */ /* 0x000fea0003800000 */
.L_x_152:
[----:B------:R-:W-:Y:S05]  /*53c0*/  @!P2 BRA `(.L_x_154) ;  /* 0x000000140094a947 */ /* 0x000fea0003800000 */
[----:B-1----:R-:W-:Y:S01]  /*53d0*/  IADD3 R4, P0, R28, R21, RZ ;  /* 0x000000151c047210 */ /* 0x002fe20007f1e0ff */
[----:B-----5:R-:W-:-:S04]  /*53e0*/  FMUL R98, R98, R15 ;  /* 0x0000000f62627220 */ /* 0x020fc80000400000 */
[----:B------:R-:W-:Y:S02]  /*53f0*/  IMAD.X R5, R29, 0x1, R22, P0 ;  /* 0x000000011d057824 */ /* 0x000fe400000e0616 */
[----:B------:R-:W-:-:S05]  /*5400*/  FFMA R87, R87, R14, R98 ;  /* 0x0000000e57577223 */ /* 0x000fca0000000062 */
[----:B------:R1:W-:Y:S01]  /*5410*/  STG.E desc[UR16][R4.64], R87 ;  /* 0x0000005704007986 */ /* 0x0003e2000c101910 */
[----:B------:R-:W-:Y:S05]  /*5420*/  BRA `(.L_x_154) ;  /* 0x00000014007c7947 */ /* 0x000fea0003800000 */
.L_x_31:
[----:B------:R-:W-:Y:S01]  /*5430*/  ULDC.64 UR8, c[0x0][0x6c0] ;  /* 0x0001b00000087ab9 */ /* 0x000fe20000000a00 */
[----:B------:R-:W-:Y:S01]  /*5440*/  ISETP.GT.AND P2, PT, R5, 0x1, PT ;  /* 0x000000010500780c */ /* 0x000fe20003f44270 */
[-C--:B--2---:R-:W-:Y:S01]  /*5450*/  FMUL R21, R24, R14.reuse ;  /* 0x0000000e18157220 */ /* 0x084fe20000400000 */
[----:B------:R-:W-:Y:S01]  /*5460*/  LEA R88, P0, R106, UR8, 0x2 ;  /* 0x000000086a587c11 */ /* 0x000fe2000f8010ff */
[-C--:B------:R-:W-:Y:S01]  /*5470*/  FMUL R23, R25, R14.reuse ;  /* 0x0000000e19177220 */ /* 0x080fe20000400000 */
[----:B------:R-:W-:Y:S01]  /*5480*/  ISETP.GT.AND P4, PT, R102, RZ, P2 ;  /* 0x000000ff6600720c */ /* 0x000fe20001784270 */
[----:B------:R-:W-:Y:S01]  /*5490*/  IMAD.SHL.U32 R6, R108, 0x20, RZ ;  /* 0x000000206c067824 */ /* 0x000fe200078e00ff */
[----:B------:R-:W-:Y:S01]  /*54a0*/  LEA.HI.X R89, R106, UR9, R97, 0x2, P0 ;  /* 0x000000096a597c11 */ /* 0x000fe200080f1461 */
[-C--:B------:R-:W-:Y:S01]  /*54b0*/  FMUL R91, R26, R14.reuse ;  /* 0x0000000e1a5b7220 */ /* 0x080fe20000400000 */
[----:B------:R-:W-:Y:S01]  /*54c0*/  ISETP.GT.AND P1, PT, R102, 0x8, P1 ;  /* 0x000000086600780c */ /* 0x000fe20000f24270 */
[----:B------:R-:W-:Y:S01]  /*54d0*/  FMUL R93, R27, R14 ;  /* 0x0000000e1b5d7220 */ /* 0x000fe20000400000 */
[----:B------:R-:W-:Y:S01]  /*54e0*/  ISETP.GT.AND P0, PT, R5, 0x8, PT ;  /* 0x000000080500780c */ /* 0x000fe20003f04270 */
[----:B------:R-:W-:Y:S01]  /*54f0*/  @P5 STG.E desc[UR16][R88.64], R21 ;  /* 0x0000001558005986 */ /* 0x000fe2000c101910 */
[----:B------:R-:W-:Y:S01]  /*5500*/  LEA R24, P5, R108, R88, 0x2 ;  /* 0x000000586c187211 */ /* 0x000fe200078a10ff */
[-C--:B------:R-:W-:Y:S01]  /*5510*/  FMUL R95, R28, R14.reuse ;  /* 0x0000000e1c5f7220 */ /* 0x080fe20000400000 */
[----:B------:R-:W-:Y:S01]  /*5520*/  ISETP.GT.AND P2, PT, R102, 0x8, P2 ;  /* 0x000000086600780c */ /* 0x000fe20001744270 */
[-C--:B------:R-:W-:Y:S01]  /*5530*/  FMUL R37, R37, R14.reuse ;  /* 0x0000000e25257220 */ /* 0x080fe20000400000 */
[C-C-:B------:R-:W-:Y:S01]  /*5540*/  LEA.HI.X R25, R108.reuse, R89, R109.reuse, 0x2, P5 ;  /* 0x000000596c197211 */ /* 0x140fe200028f146d */
[-C--:B------:R-:W-:Y:S01]  /*5550*/  FMUL R39, R39, R14.reuse ;  /* 0x0000000e27277220 */ /* 0x080fe20000400000 */
[----:B------:R-:W-:Y:S01]  /*5560*/  SHF.L.U64.HI R4, R108, 0x5, R109 ;  /* 0x000000056c047819 */ /* 0x000fe2000001026d */
[----:B------:R-:W-:Y:S01]  /*5570*/  FMUL R41, R41, R14 ;  /* 0x0000000e29297220 */ /* 0x000fe20000400000 */
[----:B------:R-:W-:Y:S01]  /*5580*/  ISETP.GT.AND P5, PT, R102, RZ, P0 ;  /* 0x000000ff6600720c */ /* 0x000fe200007a4270 */
[----:B------:R0:W-:Y:S01]  /*5590*/  @P4 STG.E desc[UR16][R24.64], R23 ;  /* 0x0000001718004986 */ /* 0x0001e2000c101910 */
[C---:B------:R-:W-:Y:S01]  /*55a0*/  IADD3 R26, P4, R6.reuse, R88, RZ ;  /* 0x00000058061a7210 */ /* 0x040fe20007f9e0ff */
[----:B------:R-:W-:Y:S01]  /*55b0*/  FMUL R43, R43, R14 ;  /* 0x0000000e2b2b7220 */ /* 0x000fe20000400000 */
[----:B------:R-:W-:Y:S01]  /*55c0*/  IADD3 R28, P6, R6, R24, RZ ;  /* 0x00000018061c7210 */ /* 0x000fe20007fde0ff */
[----:B------:R1:W-:Y:S01]  /*55d0*/  @P1 STG.E desc[UR16][R88.64+0x20], R91 ;  /* 0x0000205b58001986 */ /* 0x0003e2000c101910 */
[----:B------:R-:W-:Y:S01]  /*55e0*/  ISETP.GT.AND P1, PT, R5, 0x9, PT ;  /* 0x000000090500780c */ /* 0x000fe20003f24270 */
[----:B------:R-:W-:Y:S01]  /*55f0*/  IMAD.X R27, R4, 0x1, R89, P4 ;  /* 0x00000001041b7824 */ /* 0x000fe200020e0659 */
[C---:B------:R-:W-:Y:S01]  /*5600*/  ISETP.GT.AND P0, PT, R102.reuse, 0x8, P0 ;  /* 0x000000086600780c */ /* 0x040fe20000704270 */
[----:B------:R2:W-:Y:S01]  /*5610*/  @P2 STG.E desc[UR16][R24.64+0x20], R93 ;  /* 0x0000205d18002986 */ /* 0x0005e2000c101910 */
[----:B------:R-:W-:Y:S01]  /*5620*/  ISETP.GT.AND P4, PT, R102, RZ, P1 ;  /* 0x000000ff6600720c */ /* 0x000fe20000f84270 */
[-C--:B------:R-:W-:Y:S01]  /*5630*/  FMUL R45, R45, R14.reuse ;  /* 0x0000000e2d2d7220 */ /* 0x080fe20000400000 */
[----:B------:R-:W-:Y:S01]  /*5640*/  IADD3 R22, P2, R6, 0x20, RZ ;  /* 0x0000002006167810 */ /* 0x000fe20007f5e0ff */
[----:B------:R3:W-:Y:S01]  /*5650*/  @P5 STG.E desc[UR16][R26.64], R95 ;  /* 0x0000005f1a005986 */ /* 0x0007e2000c101910 */
[----:B0-----:R-:W-:Y:S01]  /*5660*/  FMUL R23, R29, R14 ;  /* 0x0000000e1d177220 */ /* 0x001fe20000400000 */
[----:B------:R-:W-:Y:S01]  /*5670*/  IMAD.X R29, R4, 0x1, R25, P6 ;  /* 0x00000001041d7824 */ /* 0x000fe200030e0619 */
[----:B------:R-:W-:Y:S01]  /*5680*/  ISETP.GT.AND P1, PT, R102, 0x8, P1 ;  /* 0x000000086600780c */ /* 0x000fe20000f24270 */
[----:B------:R-:W-:Y:S01]  /*5690*/  IMAD.X R21, RZ, RZ, R4, P2 ;  /* 0x000000ffff157224 */ /* 0x000fe200010e0604 */
[----:B-1----:R-:W-:Y:S01]  /*56a0*/  IADD3 R88, P5, R22, R88, RZ ;  /* 0x0000005816587210 */ /* 0x002fe20007fbe0ff */
[-C--:B------:R-:W-:Y:S01]  /*56b0*/  FMUL R91, R30, R14.reuse ;  /* 0x0000000e1e5b7220 */ /* 0x080fe20000400000 */
[----:B------:R-:W-:Y:S01]  /*56c0*/  ISETP.GT.AND P2, PT, R5, 0x10, PT ;  /* 0x000000100500780c */ /* 0x000fe20003f44270 */
[----:B--2---:R-:W-:Y:S01]  /*56d0*/  FMUL R93, R31, R14 ;  /* 0x0000000e1f5d7220 */ /* 0x004fe20000400000 */
[----:B------:R-:W-:Y:S01]  /*56e0*/  IADD3 R30, P6, R6, R26, RZ ;  /* 0x0000001a061e7210 */ /* 0x000fe20007fde0ff */
[----:B------:R-:W-:Y:S01]  /*56f0*/  IMAD.X R89, R21, 0x1, R89, P5 ;  /* 0x0000000115597824 */ /* 0x000fe200028e0659 */
[----:B------:R0:W-:Y:S01]  /*5700*/  @P4 STG.E desc[UR16][R28.64], R23 ;  /* 0x000000171c004986 */ /* 0x0001e2000c101910 */
[----:B------:R-:W-:Y:S01]  /*5710*/  IADD3 R24, P4, R22, R24, RZ ;  /* 0x0000001816187210 */ /* 0x000fe20007f9e0ff */
[----:B---3--:R-:W-:Y:S01]  /*5720*/  FMUL R95, R32, R14 ;  /* 0x0000000e205f7220 */ /* 0x008fe20000400000 */
[----:B------:R-:W-:Y:S01]  /*5730*/  ISETP.GT.AND P5, PT, R102, RZ, P2 ;  /* 0x000000ff6600720c */ /* 0x000fe200017a4270 */
[----:B------:R1:W-:Y:S01]  /*5740*/  @P0 STG.E desc[UR16][R88.64], R91 ;  /* 0x0000005b58000986 */ /* 0x0003e2000c101910 */
[----:B------:R-:W-:Y:S01]  /*5750*/  ISETP.GT.AND P0, PT, R5, 0x11, PT ;  /* 0x000000110500780c */ /* 0x000fe20003f04270 */
[----:B------:R-:W-:-:S02]  /*5760*/  IMAD.X R25, R21, 0x1, R25, P4 ;  /* 0x0000000115197824 */ /* 0x000fc400020e0619 */
[-C--:B------:R-:W-:Y:S01]  /*5770*/  FMUL R47, R47, R14.reuse ;  /* 0x0000000e2f2f7220 */ /* 0x080fe20000400000 */
[----:B------:R-:W-:Y:S01]  /*5780*/  IMAD.X R31, R4, 0x1, R27, P6 ;  /* 0x00000001041f7824 */ /* 0x000fe200030e061b */
[C---:B------:R-:W-:Y:S01]  /*5790*/  ISETP.GT.AND P4, PT, R102.reuse, RZ, P0 ;  /* 0x000000ff6600720c */ /* 0x040fe20000784270 */
[-C--:B------:R-:W-:Y:S01]  /*57a0*/  FMUL R49, R49, R14.reuse ;  /* 0x0000000e31317220 */ /* 0x080fe20000400000 */
[----:B------:R2:W-:Y:S01]  /*57b0*/  @P1 STG.E desc[UR16][R24.64], R93 ;  /* 0x0000005d18001986 */ /* 0x0005e2000c101910 */
[----:B------:R-:W-:Y:S01]  /*57c0*/  ISETP.GT.AND P1, PT, R102, 0x8, P2 ;  /* 0x000000086600780c */ /* 0x000fe20001724270 */
[----:B0-----:R-:W-:Y:S01]  /*57d0*/  FMUL R23, R33, R14 ;  /* 0x0000000e21177220 */ /* 0x001fe20000400000 */
[----:B------:R-:W-:Y:S01]  /*57e0*/  IADD3 R32, P2, R6, R28, RZ ;  /* 0x0000001c06207210 */ /* 0x000fe20007f5e0ff */
[----:B------:R-:W-:Y:S01]  /*57f0*/  FMUL R51, R51, R14 ;  /* 0x0000000e33337220 */ /* 0x000fe20000400000 */
[----:B------:R-:W-:Y:S01]  /*5800*/  @P5 STG.E desc[UR16][R30.64], R95 ;  /* 0x0000005f1e005986 */ /* 0x000fe2000c101910 */
[----:B------:R-:W-:Y:S01]  /*5810*/  IADD3 R26, P5, R22, R26, RZ ;  /* 0x0000001a161a7210 */ /* 0x000fe20007fbe0ff */
[-C--:B-1----:R-:W-:Y:S01]  /*5820*/  FMUL R89, R34, R14.reuse ;  /* 0x0000000e22597220 */ /* 0x082fe20000400000 */
[----:B------:R-:W-:Y:S01]  /*5830*/  IMAD.X R33, R4, 0x1, R29, P2 ;  /* 0x0000000104217824 */ /* 0x000fe200010e061d */
[----:B------:R-:W-:Y:S01]  /*5840*/  ISETP.GT.AND P0, PT, R102, 0x8, P0 ;  /* 0x000000086600780c */ /* 0x000fe20000704270 */
[----:B------:R-:W-:Y:S01]  /*5850*/  FMUL R91, R35, R14 ;  /* 0x0000000e235b7220 */ /* 0x000fe20000400000 */
[----:B------:R-:W-:Y:S01]  /*5860*/  ISETP.GT.AND P2, PT, R5, 0x18, PT ;  /* 0x000000180500780c */ /* 0x000fe20003f44270 */
[----:B------:R-:W-:Y:S01]  /*5870*/  IMAD.X R27, R21, 0x1, R27, P5 ;  /* 0x00000001151b7824 */ /* 0x000fe200028e061b */
[----:B------:R0:W-:Y:S01]  /*5880*/  @P4 STG.E desc[UR16][R32.64], R23 ;  /* 0x0000001720004986 */ /* 0x0001e2000c101910 */
[----:B--2---:R-:W-:Y:S01]  /*5890*/  IADD3 R24, P4, R22, R28, RZ ;  /* 0x0000001c16187210 */ /* 0x004fe20007f9e0ff */
[----:B------:R-:W-:Y:S01]  /*58a0*/  FMUL R93, R36, R14 ;  /* 0x0000000e245d7220 */ /* 0x000fe20000400000 */
[----:B------:R-:W-:Y:S01]  /*58b0*/  ISETP.GT.AND P5, PT, R102, RZ, P2 ;  /* 0x000000ff6600720c */ /* 0x000fe200017a4270 */
[----:B------:R1:W-:Y:S01]  /*58c0*/  @P1 STG.E desc[UR16][R26.64], R89 ;  /* 0x000000591a001986 */ /* 0x0003e2000c101910 */
[----:B------:R-:W-:Y:S01]  /*58d0*/  ISETP.GT.AND P1, PT, R5, 0x19, PT ;  /* 0x000000190500780c */ /* 0x000fe20003f24270 */
[----:B------:R-:W-:Y:S01]  /*58e0*/  IMAD.X R25, R21, 0x1, R29, P4 ;  /* 0x0000000115197824 */ /* 0x000fe200020e061d */
[----:B------:R-:W-:Y:S01]  /*58f0*/  IADD3 R28, P6, R6, R30, RZ ;  /* 0x0000001e061c7210 */ /* 0x000fe20007fde0ff */
[-C--:B------:R-:W-:Y:S01]  /*5900*/  FMUL R53, R53, R14.reuse ;  /* 0x0000000e35357220 */ /* 0x080fe20000400000 */
[----:B------:R-:W-:Y:S01]  /*5910*/  ISETP.GT.AND P4, PT, R102, RZ, P1 ;  /* 0x000000ff6600720c */ /* 0x000fe20000f84270 */
[-C--:B------:R-:W-:Y:S01]  /*5920*/  FMUL R55, R55, R14.reuse ;  /* 0x0000000e37377220 */ /* 0x080fe20000400000 */
[----:B------:R2:W-:Y:S01]  /*5930*/  @P0 STG.E desc[UR16][R24.64], R91 ;  /* 0x0000005b18000986 */ /* 0x0005e2000c101910 */
[----:B------:R-:W-:Y:S01]  /*5940*/  IMAD.X R29, R4, 0x1, R31, P6 ;  /* 0x00000001041d7824 */ /* 0x000fe200030e061f */
[----:B------:R-:W-:Y:S01]  /*5950*/  ISETP.GT.AND P0, PT, R102, 0x8, P2 ;  /* 0x000000086600780c */ /* 0x000fe20001704270 */
[----:B0-----:R-:W-:Y:S01]  /*5960*/  FMUL R23, R38, R14 ;  /* 0x0000000e26177220 */ /* 0x001fe20000400000 */
[----:B------:R-:W-:Y:S01]  /*5970*/  IADD3 R34, P2, R6, R32, RZ ;  /* 0x0000002006227210 */ /* 0x000fe20007f5e0ff */
[----:B-1----:R-:W-:Y:S01]  /*5980*/  FMUL R89, R40, R14 ;  /* 0x0000000e28597220 */ /* 0x002fe20000400000 */
[----:B------:R-:W-:Y:S01]  /*5990*/  @P5 STG.E desc[UR16][R28.64], R93 ;  /* 0x0000005d1c005986 */ /* 0x000fe2000c101910 */
[----:B------:R-:W-:Y:S01]  /*59a0*/  IADD3 R26, P5, R22, R30, RZ ;  /* 0x0000001e161a7210 */ /* 0x000fe20007fbe0ff */
[-C--:B------:R-:W-:Y:S01]  /*59b0*/  FMUL R57, R57, R14.reuse ;  /* 0x0000000e39397220 */ /* 0x080fe20000400000 */
        /* <DEDUP_REMOVED lines=30> */
[----:B------:R-:W-:Y:S01]  /*5ba0*/  @P4 STG.E desc[UR16][R32.64], R41 ;  /* 0x0000002920004986 */ /* 0x000fe2000c101910 */
        /* <DEDUP_REMOVED lines=13> */
[----:B------:R-:W-:Y:S01]  /*5c80*/  FMUL R77, R77, R14 ;  /* 0x0000000e4d4d7220 */ /* 0x000fe20000400000 */
[----:B------:R-:W-:Y:S01]  /*5c90*/  IADD3 R34, P2, R6, R32, RZ ;  /* 0x0000002006227210 */ /* 0x000fe20007f5e0ff */
[----:B0-----:R-:W-:Y:S01]  /*5ca0*/  FMUL R23, R46, R14 ;  /* 0x0000000e2e177220 */ /* 0x001fe20000400000 */
[----:B------:R0:W-:Y:S01]  /*5cb0*/  @P5 STG.E desc[UR16][R28.64], R37 ;  /* 0x000000251c005986 */ /* 0x0001e2000c101910 */
[----:B------:R-:W-:Y:S01]  /*5cc0*/  IADD3 R26, P5, R22, R30, RZ ;  /* 0x0000001e161a7210 */ /* 0x000fe20007fbe0ff */
[-C--:B------:R-:W-:Y:S01]  /*5cd0*/  FMUL R79, R79, R14.reuse ;  /* 0x0000000e4f4f7220 */ /* 0x080fe20000400000 */
[----:B------:R-:W-:Y:S01]  /*5ce0*/  IMAD.X R35, R4, 0x1, R33, P2 ;  /* 0x0000000104237824 */ /* 0x000fe200010e0621 */
[----:B------:R-:W-:Y:S01]  /*5cf0*/  ISETP.GT.AND P2, PT, R5, 0x30, PT ;  /* 0x000000300500780c */ /* 0x000fe20003f44270 */
[-C--:B------:R-:W-:Y:S01]  /*5d00*/  FMUL R81, R81, R14.reuse ;  /* 0x0000000e51517220 */ /* 0x080fe20000400000 */
[C---:B------:R-:W-:Y:S01]  /*5d10*/  ISETP.GT.AND P1, PT, R102.reuse, 0x8, P1 ;  /* 0x000000086600780c */ /* 0x040fe20000f24270 */
[----:B------:R-:W-:Y:S01]  /*5d20*/  IMAD.X R27, R21, 0x1, R31, P5 ;  /* 0x00000001151b7824 */ /* 0x000fe200028e061f */
[----:B------:R-:W-:Y:S01]  /*5d30*/  @P4 STG.E desc[UR16][R34.64], R45 ;  /* 0x0000002d22004986 */ /* 0x000fe2000c101910 */
[----:B------:R-:W-:Y:S01]  /*5d40*/  ISETP.GT.AND P5, PT, R102, RZ, P2 ;  /* 0x000000ff6600720c */ /* 0x000fe200017a4270 */
[----:B------:R-:W-:Y:S01]  /*5d50*/  FMUL R83, R83, R14 ;  /* 0x0000000e53537220 */ /* 0x000fe20000400000 */
[----:B-1----:R-:W-:Y:S01]  /*5d60*/  IADD3 R24, P4, R22, R32, RZ ;  /* 0x0000002016187210 */ /* 0x002fe20007f9e0ff */
[----:B------:R1:W-:Y:S01]  /*5d70*/  @P0 STG.E desc[UR16][R26.64], R23 ;  /* 0x000000171a000986 */ /* 0x0003e2000c101910 */
[----:B------:R-:W-:Y:S01]  /*5d80*/  IADD3 R30, P6, R6, R28, RZ ;  /* 0x0000001c061e7210 */ /* 0x000fe20007fde0ff */
[-C--:B0-----:R-:W-:Y:S01]  /*5d90*/  FMUL R37, R48, R14.reuse ;  /* 0x0000000e30257220 */ /* 0x081fe20000400000 */
[----:B------:R-:W-:Y:S01]  /*5da0*/  ISETP.GT.AND P0, PT, R5, 0x31, PT ;  /* 0x000000310500780c */ /* 0x000fe20003f04270 */
[----:B------:R-:W-:Y:S01]  /*5db0*/  IMAD.X R25, R21, 0x1, R33, P4 ;  /* 0x0000000115197824 */ /* 0x000fe200020e0621 */
[----:B------:R-:W-:Y:S01]  /*5dc0*/  ISETP.GT.AND P2, PT, R102, 0x8, P2 ;  /* 0x000000086600780c */ /* 0x000fe20001744270 */
[----:B------:R-:W-:Y:S01]  /*5dd0*/  IMAD.X R31, R4, 0x1, R29, P6 ;  /* 0x00000001041f7824 */ /* 0x000fe200030e061d */
[----:B------:R-:W-:Y:S01]  /*5de0*/  ISETP.GT.AND P4, PT, R102, RZ, P0 ;  /* 0x000000ff6600720c */ /* 0x000fe20000784270 */
[----:B------:R-:W-:Y:S01]  /*5df0*/  FMUL R85, R85, R14 ;  /* 0x0000000e55557220 */ /* 0x000fe20000400000 */
[----:B------:R0:W-:Y:S01]  /*5e00*/  @P1 STG.E desc[UR16][R24.64], R47 ;  /* 0x0000002f18001986 */ /* 0x0001e2000c101910 */
[----:B------:R-:W-:Y:S01]  /*5e10*/  IADD3 R32, P1, R6, R34, RZ ;  /* 0x0000002206207210 */ /* 0x000fe20007f3e0ff */
[----:B------:R-:W-:Y:S01]  /*5e20*/  FMUL R87, R87, R14 ;  /* 0x0000000e57577220 */ /* 0x000fe20000400000 */
[----:B------:R-:W-:Y:S01]  /*5e30*/  ISETP.GT.AND P0, PT, R102, 0x8, P0 ;  /* 0x000000086600780c */ /* 0x000fe20000704270 */
[----:B------:R2:W-:Y:S01]  /*5e40*/  @P5 STG.E desc[UR16][R30.64], R37 ;  /* 0x000000251e005986 */ /* 0x0005e2000c101910 */
[----:B-1----:R-:W-:Y:S01]  /*5e50*/  IADD3 R26, P5, R22, R28, RZ ;  /* 0x0000001c161a7210 */ /* 0x002fe20007fbe0ff */
[----:B------:R-:W-:Y:S01]  /*5e60*/  IMAD.X R33, R4, 0x1, R35, P1 ;  /* 0x0000000104217824 */ /* 0x000fe200008e0623 */
[----:B------:R-:W-:Y:S01]  /*5e70*/  ISETP.GT.AND P1, PT, R5, 0x38, PT ;  /* 0x000000380500780c */ /* 0x000fe20003f24270 */
[----:B------:R-:W-:Y:S01]  /*5e80*/  FMUL R23, R50, R14 ;  /* 0x0000000e32177220 */ /* 0x000fe20000400000 */
[----:B------:R-:W-:Y:S01]  /*5e90*/  IADD3 R28, P6, R6, R30, RZ ;  /* 0x0000001e061c7210 */ /* 0x000fe20007fde0ff */
[----:B------:R-:W-:Y:S01]  /*5ea0*/  IMAD.X R27, R21, 0x1, R29, P5 ;  /* 0x00000001151b7824 */ /* 0x000fe200028e061d */
[----:B------:R-:W-:Y:S01]  /*5eb0*/  @P4 STG.E desc[UR16][R32.64], R49 ;  /* 0x0000003120004986 */ /* 0x000fe2000c101910 */
[----:B0-----:R-:W-:-:S02]  /*5ec0*/  IADD3 R24, P5, R22, R34, RZ ;  /* 0x0000002216187210 */ /* 0x001fc40007fbe0ff */
[----:B------:R-:W-:Y:S01]  /*5ed0*/  ISETP.GT.AND P4, PT, R102, RZ, P1 ;  /* 0x000000ff6600720c */ /* 0x000fe20000f84270 */
[----:B------:R0:W-:Y:S01]  /*5ee0*/  @P2 STG.E desc[UR16][R26.64], R23 ;  /* 0x000000171a002986 */ /* 0x0001e2000c101910 */
[----:B------:R-:W-:Y:S01]  /*5ef0*/  ISETP.GT.AND P2, PT, R5, 0x39, PT ;  /* 0x000000390500780c */ /* 0x000fe20003f44270 */
[----:B------:R-:W-:Y:S02]  /*5f00*/  IMAD.X R25, R21, 0x1, R35, P5 ;  /* 0x0000000115197824 */ /* 0x000fe400028e0623 */
[----:B--2---:R-:W-:Y:S01]  /*5f10*/  FMUL R37, R52, R14 ;  /* 0x0000000e34257220 */ /* 0x004fe20000400000 */
[----:B------:R-:W-:Y:S01]  /*5f20*/  IMAD.X R29, R4, 0x1, R31, P6 ;  /* 0x00000001041d7824 */ /* 0x000fe200030e061f */
[----:B------:R-:W-:Y:S01]  /*5f30*/  ISETP.GT.AND P5, PT, R102, RZ, P2 ;  /* 0x000000ff6600720c */ /* 0x000fe200017a4270 */
[----:B------:R1:W-:Y:S01]  /*5f40*/  @P0 STG.E desc[UR16][R24.64], R51 ;  /* 0x0000003318000986 */ /* 0x0003e2000c101910 */
[----:B------:R-:W-:Y:S02]  /*5f50*/  IADD3 R34, P0, R6, R32, RZ ;  /* 0x0000002006227210 */ /* 0x000fe40007f1e0ff */
[----:B------:R-:W-:-:S02]  /*5f60*/  ISETP.GT.AND P1, PT, R102, 0x8, P1 ;  /* 0x000000086600780c */ /* 0x000fc40000f24270 */
[----:B------:R2:W-:Y:S01]  /*5f70*/  @P4 STG.E desc[UR16][R28.64], R37 ;  /* 0x000000251c004986 */ /* 0x0005e2000c101910 */
[----:B0-----:R-:W-:Y:S01]  /*5f80*/  IADD3 R26, P4, R22, R30, RZ ;  /* 0x0000001e161a7210 */ /* 0x001fe20007f9e0ff */
[----:B------:R-:W-:Y:S01]  /*5f90*/  IMAD.X R35, R4, 0x1, R33, P0 ;  /* 0x0000000104237824 */ /* 0x000fe200000e0621 */
[----:B------:R-:W-:Y:S01]  /*5fa0*/  ISETP.GT.AND P0, PT, R5, 0x40, PT ;  /* 0x000000400500780c */ /* 0x000fe20003f04270 */
[----:B------:R-:W-:Y:S01]  /*5fb0*/  FMUL R23, R54, R14 ;  /* 0x0000000e36177220 */ /* 0x000fe20000400000 */
[----:B------:R-:W-:Y:S01]  /*5fc0*/  ISETP.GT.AND P2, PT, R102, 0x8, P2 ;  /* 0x000000086600780c */ /* 0x000fe20001744270 */
[----:B------:R-:W-:Y:S01]  /*5fd0*/  IMAD.X R27, R21, 0x1, R31, P4 ;  /* 0x00000001151b7824 */ /* 0x000fe200020e061f */
[----:B------:R-:W-:Y:S01]  /*5fe0*/  @P5 STG.E desc[UR16][R34.64], R53 ;  /* 0x0000003522005986 */ /* 0x000fe2000c101910 */
[----:B-1----:R-:W-:Y:S02]  /*5ff0*/  IADD3 R24, P5, R22, R32, RZ ;  /* 0x0000002016187210 */ /* 0x002fe40007fbe0ff */
[----:B------:R-:W-:Y:S01]  /*6000*/  ISETP.GT.AND P4, PT, R102, RZ, P0 ;  /* 0x000000ff6600720c */ /* 0x000fe20000784270 */
[----:B------:R0:W-:Y:S01]  /*6010*/  @P1 STG.E desc[UR16][R26.64], R23 ;  /* 0x000000171a001986 */ /* 0x0001e2000c101910 */
[----:B------:R-:W-:Y:S01]  /*6020*/  ISETP.GT.AND P1, PT, R5, 0x41, PT ;  /* 0x000000410500780c */ /* 0x000fe20003f24270 */
[----:B------:R-:W-:Y:S01]  /*6030*/  IMAD.X R25, R21, 0x1, R33, P5 ;  /* 0x0000000115197824 */ /* 0x000fe200028e0621 */
[----:B------:R-:W-:Y:S01]  /*6040*/  IADD3 R30, P6, R6, R28, RZ ;  /* 0x0000001c061e7210 */ /* 0x000fe20007fde0ff */
[----:B--2---:R-:W-:Y:S01]  /*6050*/  FMUL R37, R56, R14 ;  /* 0x0000000e38257220 */ /* 0x004fe20000400000 */
[----:B------:R-:W-:-:S02]  /*6060*/  ISETP.GT.AND P5, PT, R102, RZ, P1 ;  /* 0x000000ff6600720c */ /* 0x000fc40000fa4270 */
[----:B------:R1:W-:Y:S01]  /*6070*/  @P2 STG.E desc[UR16][R24.64], R55 ;  /* 0x0000003718002986 */ /* 0x0003e2000c101910 */
[----:B------:R-:W-:Y:S01]  /*6080*/  IMAD.X R31, R4, 0x1, R29, P6 ;  /* 0x00000001041f7824 */ /* 0x000fe200030e061d */
[----:B------:R-:W-:Y:S02]  /*6090*/  IADD3 R32, P2, R6, R34, RZ ;  /* 0x0000002206207210 */ /* 0x000fe40007f5e0ff */
[----:B------:R-:W-:Y:S01]  /*60a0*/  ISETP.GT.AND P0, PT, R102, 0x8, P0 ;  /* 0x000000086600780c */ /* 0x000fe20000704270 */
[----:B0-----:R-:W-:Y:S01]  /*60b0*/  FMUL R23, R58, R14 ;  /* 0x0000000e3a177220 */ /* 0x001fe20000400000 */
[----:B------:R0:W-:Y:S01]  /*60c0*/  @P4 STG.E desc[UR16][R30.64], R37 ;  /* 0x000000251e004986 */ /* 0x0001e2000c101910 */
[----:B------:R-:W-:Y:S01]  /*60d0*/  IADD3 R26, P4, R22, R28, RZ ;  /* 0x0000001c161a7210 */ /* 0x000fe20007f9e0ff */
[----:B------:R-:W-:Y:S01]  /*60e0*/  IMAD.X R33, R4, 0x1, R35, P2 ;  /* 0x0000000104217824 */ /* 0x000fe200010e0623 */
[----:B------:R-:W-:Y:S02]  /*60f0*/  ISETP.GT.AND P2, PT, R5, 0x48, PT ;  /* 0x000000480500780c */ /* 0x000fe40003f44270 */
[----:B------:R-:W-:Y:S01]  /*6100*/  ISETP.GT.AND P1, PT, R102, 0x8, P1 ;  /* 0x000000086600780c */ /* 0x000fe20000f24270 */
[----:B------:R-:W-:Y:S01]  /*6110*/  IMAD.X R27, R21, 0x1, R29, P4 ;  /* 0x00000001151b7824 */ /* 0x000fe200020e061d */
[----:B------:R-:W-:Y:S01]  /*6120*/  @P5 STG.E desc[UR16][R32.64], R57 ;  /* 0x0000003920005986 */ /* 0x000fe2000c101910 */
[----:B-1----:R-:W-:-:S02]  /*6130*/  IADD3 R24, P5, R22, R34, RZ ;  /* 0x0000002216187210 */ /* 0x002fc40007fbe0ff */
[----:B------:R-:W-:Y:S01]  /*6140*/  ISETP.GT.AND P4, PT, R102, RZ, P2 ;  /* 0x000000ff6600720c */ /* 0x000fe20001784270 */
[----:B------:R1:W-:Y:S01]  /*6150*/  @P0 STG.E desc[UR16][R26.64], R23 ;  /* 0x000000171a000986 */ /* 0x0003e2000c101910 */
[----:B------:R-:W-:Y:S01]  /*6160*/  ISETP.GT.AND P0, PT, R5, 0x49, PT ;  /* 0x000000490500780c */ /* 0x000fe20003f04270 */
[----:B------:R-:W-:Y:S01]  /*6170*/  IMAD.X R25, R21, 0x1, R35, P5 ;  /* 0x0000000115197824 */ /* 0x000fe200028e0623 */
[----:B------:R-:W-:Y:S01]  /*6180*/  IADD3 R28, P6, R6, R30, RZ ;  /* 0x0000001e061c7210 */ /* 0x000fe20007fde0ff */
[----:B0-----:R-:W-:Y:S01]  /*6190*/  FMUL R37, R60, R14 ;  /* 0x0000000e3c257220 */ /* 0x001fe20000400000 */
[----:B------:R-:W-:Y:S02]  /*61a0*/  ISETP.GT.AND P5, PT, R102, RZ, P0 ;  /* 0x000000ff6600720c */ /* 0x000fe400007a4270 */
[----:B------:R0:W-:Y:S01]  /*61b0*/  @P1 STG.E desc[UR16][R24.64], R59 ;  /* 0x0000003b18001986 */ /* 0x0001e2000c101910 */
[----:B------:R-:W-:Y:S01]  /*61c0*/  IMAD.X R29, R4, 0x1, R31, P6 ;  /* 0x00000001041d7824 */ /* 0x000fe200030e061f */
[----:B------:R-:W-:-:S02]  /*61d0*/  IADD3 R34, P1, R6, R32, RZ ;  /* 0x0000002006227210 */ /* 0x000fc40007f3e0ff */
[----:B------:R-:W-:Y:S01]  /*61e0*/  ISETP.GT.AND P2, PT, R102, 0x8, P2 ;  /* 0x000000086600780c */ /* 0x000fe20001744270 */
[----:B-1----:R-:W-:Y:S01]  /*61f0*/  FMUL R23, R62, R14 ;  /* 0x0000000e3e177220 */ /* 0x002fe20000400000 */
[----:B------:R1:W-:Y:S01]  /*6200*/  @P4 STG.E desc[UR16][R28.64], R37 ;  /* 0x000000251c004986 */ /* 0x0003e2000c101910 */
[----:B------:R-:W-:Y:S01]  /*6210*/  IADD3 R26, P4, R22, R30, RZ ;  /* 0x0000001e161a7210 */ /* 0x000fe20007f9e0ff */
[----:B------:R-:W-:Y:S01]  /*6220*/  IMAD.X R35, R4, 0x1, R33, P1 ;  /* 0x0000000104237824 */ /* 0x000fe200008e0621 */
[----:B------:R-:W-:Y:S02]  /*6230*/  ISETP.GT.AND P1, PT, R5, 0x50, PT ;  /* 0x000000500500780c */ /* 0x000fe40003f24270 */
[----:B------:R-:W-:Y:S01]  /*6240*/  ISETP.GT.AND P0, PT, R102, 0x8, P0 ;  /* 0x000000086600780c */ /* 0x000fe20000704270 */
[----:B------:R-:W-:Y:S01]  /*6250*/  IMAD.X R27, R21, 0x1, R31, P4 ;  /* 0x00000001151b7824 */ /* 0x000fe200020e061f */
[----:B------:R-:W-:Y:S01]  /*6260*/  @P5 STG.E desc[UR16][R34.64], R61 ;  /* 0x0000003d22005986 */ /* 0x000fe2000c101910 */
[----:B0-----:R-:W-:-:S02]  /*6270*/  IADD3 R24, P5, R22, R32, RZ ;  /* 0x0000002016187210 */ /* 0x001fc40007fbe0ff */
[----:B------:R-:W-:Y:S01]  /*6280*/  ISETP.GT.AND P4, PT, R102, RZ, P1 ;  /* 0x000000ff6600720c */ /* 0x000fe20000f84270 */
[----:B------:R0:W-:Y:S01]  /*6290*/  @P2 STG.E desc[UR16][R26.64], R23 ;  /* 0x000000171a002986 */ /* 0x0001e2000c101910 */
[----:B------:R-:W-:Y:S01]  /*62a0*/  ISETP.GT.AND P2, PT, R5, 0x51, PT ;  /* 0x000000510500780c */ /* 0x000fe20003f44270 */
[----:B------:R-:W-:Y:S01]  /*62b0*/  IMAD.X R25, R21, 0x1, R33, P5 ;  /* 0x0000000115197824 */ /* 0x000fe200028e0621 */
[----:B------:R-:W-:Y:S01]  /*62c0*/  IADD3 R30, P6, R6, R28, RZ ;  /* 0x0000001c061e7210 */ /* 0x000fe20007fde0ff */
[----:B-1----:R-:W-:Y:S01]  /*62d0*/  FMUL R37, R64, R14 ;  /* 0x0000000e40257220 */ /* 0x002fe20000400000 */
[----:B------:R-:W-:Y:S02]  /*62e0*/  ISETP.GT.AND P5, PT, R102, RZ, P2 ;  /* 0x000000ff6600720c */ /* 0x000fe400017a4270 */
[----:B------:R1:W-:Y:S01]  /*62f0*/  @P0 STG.E desc[UR16][R24.64], R63 ;  /* 0x0000003f18000986 */ /* 0x0003e2000c101910 */
[----:B------:R-:W-:Y:S01]  /*6300*/  IMAD.X R31, R4, 0x1, R29, P6 ;  /* 0x00000001041f7824 */ /* 0x000fe200030e061d */
[----:B------:R-:W-:-:S02]  /*6310*/  IADD3 R32, P0, R6, R34, RZ ;  /* 0x0000002206207210 */ /* 0x000fc40007f1e0ff */
        /* <DEDUP_REMOVED lines=46> */
[C---:B------:R-:W-:Y:S01]  /*6600*/  ISETP.GT.AND P0, PT, R102.reuse, 0x8, P0 ;  /* 0x000000086600780c */ /* 0x040fe20000704270 */
[----:B------:R-:W-:Y:S01]  /*6610*/  IMAD.X R27, R21, 0x1, R29, P4 ;  /* 0x00000001151b7824 */ /* 0x000fe200020e061d */
[----:B------:R-:W-:Y:S01]  /*6620*/  @P5 STG.E desc[UR16][R32.64], R73 ;  /* 0x0000004920005986 */ /* 0x000fe2000c101910 */
[----:B------:R-:W-:-:S02]  /*6630*/  ISETP.GT.AND P4, PT, R102, RZ, P1 ;  /* 0x000000ff6600720c */ /* 0x000fc40000f84270 */
[----:B-1----:R-:W-:Y:S01]  /*6640*/  IADD3 R24, P5, R22, R34, RZ ;  /* 0x0000002216187210 */ /* 0x002fe20007fbe0ff */
[----:B------:R1:W-:Y:S01]  /*6650*/  @P2 STG.E desc[UR16][R26.64], R23 ;  /* 0x000000171a002986 */ /* 0x0003e2000c101910 */
[----:B------:R-:W-:Y:S01]  /*6660*/  IADD3 R28, P6, R6, R30, RZ ;  /* 0x0000001e061c7210 */ /* 0x000fe20007fde0ff */
[----:B0-----:R-:W-:Y:S01]  /*6670*/  FMUL R37, R76, R14 ;  /* 0x0000000e4c257220 */ /* 0x001fe20000400000 */
[----:B------:R-:W-:Y:S01]  /*6680*/  ISETP.GT.AND P2, PT, R5, 0x69, PT ;  /* 0x000000690500780c */ /* 0x000fe20003f44270 */
[----:B------:R-:W-:Y:S01]  /*6690*/  IMAD.X R25, R21, 0x1, R35, P5 ;  /* 0x0000000115197824 */ /* 0x000fe200028e0623 */
[----:B------:R-:W-:Y:S01]  /*66a0*/  ISETP.GT.AND P1, PT, R102, 0x8, P1 ;  /* 0x000000086600780c */ /* 0x000fe20000f24270 */
[----:B------:R-:W-:Y:S01]  /*66b0*/  IMAD.X R29, R4, 0x1, R31, P6 ;  /* 0x00000001041d7824 */ /* 0x000fe200030e061f */
[----:B------:R-:W-:Y:S02]  /*66c0*/  ISETP.GT.AND P5, PT, R102, RZ, P2 ;  /* 0x000000ff6600720c */ /* 0x000fe400017a4270 */
[----:B------:R0:W-:Y:S01]  /*66d0*/  @P0 STG.E desc[UR16][R24.64], R75 ;  /* 0x0000004b18000986 */ /* 0x0001e2000c101910 */
[----:B------:R-:W-:Y:S01]  /*66e0*/  IADD3 R34, P0, R6, R32, RZ ;  /* 0x0000002006227210 */ /* 0x000fe20007f1e0ff */
[----:B-1----:R-:W-:-:S02]  /*66f0*/  FMUL R23, R78, R14 ;  /* 0x0000000e4e177220 */ /* 0x002fc40000400000 */
[----:B------:R1:W-:Y:S01]  /*6700*/  @P4 STG.E desc[UR16][R28.64], R37 ;  /* 0x000000251c004986 */ /* 0x0003e2000c101910 */
[----:B------:R-:W-:Y:S01]  /*6710*/  IADD3 R26, P4, R22, R30, RZ ;  /* 0x0000001e161a7210 */ /* 0x000fe20007f9e0ff */
[----:B------:R-:W-:Y:S01]  /*6720*/  IMAD.X R35, R4, 0x1, R33, P0 ;  /* 0x0000000104237824 */ /* 0x000fe200000e0621 */
[----:B------:R-:W-:Y:S02]  /*6730*/  ISETP.GT.AND P0, PT, R5, 0x70, PT ;  /* 0x000000700500780c */ /* 0x000fe40003f04270 */
[----:B------:R-:W-:Y:S01]  /*6740*/  ISETP.GT.AND P2, PT, R102, 0x8, P2 ;  /* 0x000000086600780c */ /* 0x000fe20001744270 */
[----:B------:R-:W-:Y:S01]  /*6750*/  IMAD.X R27, R21, 0x1, R31, P4 ;  /* 0x00000001151b7824 */ /* 0x000fe200020e061f */
[----:B------:R-:W-:Y:S01]  /*6760*/  @P5 STG.E desc[UR16][R34.64], R77 ;  /* 0x0000004d22005986 */ /* 0x000fe2000c101910 */
[----:B0-----:R-:W-:Y:S02]  /*6770*/  IADD3 R24, P5, R22, R32, RZ ;  /* 0x0000002016187210 */ /* 0x001fe40007fbe0ff */
[----:B------:R-:W-:Y:S01]  /*6780*/  ISETP.GT.AND P4, PT, R102, RZ, P0 ;  /* 0x000000ff6600720c */ /* 0x000fe20000784270 */
[----:B------:R0:W-:Y:S01]  /*6790*/  @P1 STG.E desc[UR16][R26.64], R23 ;  /* 0x000000171a001986 */ /* 0x0001e2000c101910 */
[----:B------:R-:W-:Y:S01]  /*67a0*/  ISETP.GT.AND P1, PT, R5, 0x71, PT ;  /* 0x000000710500780c */ /* 0x000fe20003f24270 */
[----:B------:R-:W-:Y:S01]  /*67b0*/  IMAD.X R25, R21, 0x1, R33, P5 ;  /* 0x0000000115197824 */ /* 0x000fe200028e0621 */
[----:B------:R-:W-:Y:S01]  /*67c0*/  IADD3 R30, P6, R6, R28, RZ ;  /* 0x0000001c061e7210 */ /* 0x000fe20007fde0ff */
[----:B-1----:R-:W-:Y:S01]  /*67d0*/  FMUL R37, R80, R14 ;  /* 0x0000000e50257220 */ /* 0x002fe20000400000 */
[----:B------:R-:W-:-:S02]  /*67e0*/  ISETP.GT.AND P5, PT, R102, RZ, P1 ;  /* 0x000000ff6600720c */ /* 0x000fc40000fa4270 */
[----:B------:R1:W-:Y:S01]  /*67f0*/  @P2 STG.E desc[UR16][R24.64], R79 ;  /* 0x0000004f18002986 */ /* 0x0003e2000c101910 */
[----:B------:R-:W-:Y:S01]  /*6800*/  IMAD.X R31, R4, 0x1, R29, P6 ;  /* 0x00000001041f7824 */ /* 0x000fe200030e061d */
[----:B------:R-:W-:Y:S02]  /*6810*/  ISETP.GT.AND P6, PT, R102, 0x8, P0 ;  /* 0x000000086600780c */ /* 0x000fe400007c4270 */
[----:B------:R-:W-:Y:S01]  /*6820*/  IADD3 R32, P0, R6, R34, RZ ;  /* 0x0000002206207210 */ /* 0x000fe20007f1e0ff */
[----:B0-----:R-:W-:Y:S01]  /*6830*/  FMUL R23, R82, R14 ;  /* 0x0000000e52177220 */ /* 0x001fe20000400000 */
[----:B------:R0:W-:Y:S01]  /*6840*/  @P4 STG.E desc[UR16][R30.64], R37 ;  /* 0x000000251e004986 */ /* 0x0001e2000c101910 */
[----:B------:R-:W-:Y:S02]  /*6850*/  IADD3 R26, P2, R22, R28, RZ ;  /* 0x0000001c161a7210 */ /* 0x000fe40007f5e0ff */
[----:B------:R-:W-:Y:S01]  /*6860*/  IMAD.X R33, R4, 0x1, R35, P0 ;  /* 0x0000000104217824 */ /* 0x000fe200000e0623 */
[----:B------:R-:W-:-:S02]  /*6870*/  ISETP.GT.AND P0, PT, R5, 0x78, PT ;  /* 0x000000780500780c */ /* 0x000fc40003f04270 */
[----:B-1----:R-:W-:Y:S01]  /*6880*/  IADD3 R24, P4, R22, R34, RZ ;  /* 0x0000002216187210 */ /* 0x002fe20007f9e0ff */
[C---:B------:R-:W-:Y:S01]  /*6890*/  IMAD.X R27, R21.reuse, 0x1, R29, P2 ;  /* 0x00000001151b7824 */ /* 0x040fe200010e061d */
[----:B------:R-:W-:Y:S01]  /*68a0*/  @P5 STG.E desc[UR16][R32.64], R81 ;  /* 0x0000005120005986 */ /* 0x000fe2000c101910 */
[-C--:B------:R-:W-:Y:S02]  /*68b0*/  IADD3 R28, P5, R6, R30.reuse, RZ ;  /* 0x0000001e061c7210 */ /* 0x080fe40007fbe0ff */
[----:B------:R-:W-:Y:S01]  /*68c0*/  IMAD.X R25, R21, 0x1, R35, P4 ;  /* 0x0000000115197824 */ /* 0x000fe200020e0623 */
[----:B------:R-:W-:Y:S01]  /*68d0*/  IADD3 R34, P4, R22, R30, RZ ;  /* 0x0000001e16227210 */ /* 0x000fe20007f9e0ff */
[----:B------:R1:W-:Y:S01]  /*68e0*/  @P6 STG.E desc[UR16][R26.64], R23 ;  /* 0x000000171a006986 */ /* 0x0003e2000c101910 */
[----:B------:R-:W-:Y:S01]  /*68f0*/  ISETP.GT.AND P2, PT, R5, 0x79, PT ;  /* 0x000000790500780c */ /* 0x000fe20003f44270 */
[--C-:B------:R-:W-:Y:S01]  /*6900*/  IMAD.X R29, R4, 0x1, R31.reuse, P5 ;  /* 0x00000001041d7824 */ /* 0x100fe200028e061f */
[C---:B------:R-:W-:Y:S01]  /*6910*/  ISETP.GT.AND P1, PT, R102.reuse, 0x8, P1 ;  /* 0x000000086600780c */ /* 0x040fe20000f24270 */
[----:B------:R-:W-:Y:S01]  /*6920*/  IMAD.X R35, R21, 0x1, R31, P4 ;  /* 0x0000000115237824 */ /* 0x000fe200020e061f */
[----:B------:R-:W-:Y:S01]  /*6930*/  ISETP.GT.AND P6, PT, R102, RZ, P0 ;  /* 0x000000ff6600720c */ /* 0x000fe200007c4270 */
[----:B------:R-:W-:Y:S01]  /*6940*/  FMUL R5, R84, R14 ;  /* 0x0000000e54057220 */ /* 0x000fe20000400000 */
[----:B0-----:R-:W-:-:S02]  /*6950*/  IADD3 R30, P5, R6, R32, RZ ;  /* 0x00000020061e7210 */ /* 0x001fc40007fbe0ff */
[C---:B------:R-:W-:Y:S02]  /*6960*/  ISETP.GT.AND P4, PT, R102.reuse, RZ, P2 ;  /* 0x000000ff6600720c */ /* 0x040fe40001784270 */
[----:B------:R-:W-:Y:S01]  /*6970*/  ISETP.GT.AND P0, PT, R102, 0x8, P0 ;  /* 0x000000086600780c */ /* 0x000fe20000704270 */
[--C-:B------:R-:W-:Y:S01]  /*6980*/  IMAD.X R31, R4, 0x1, R33.reuse, P5 ;  /* 0x00000001041f7824 */ /* 0x100fe200028e0621 */
[----:B------:R-:W-:Y:S01]  /*6990*/  ISETP.GT.AND P2, PT, R102, 0x8, P2 ;  /* 0x000000086600780c */ /* 0x000fe20001744270 */
[----:B-1----:R-:W-:Y:S01]  /*69a0*/  FMUL R27, R86, R14 ;  /* 0x0000000e561b7220 */ /* 0x002fe20000400000 */
[----:B------:R-:W-:Y:S01]  /*69b0*/  IADD3 R22, P5, R22, R32, RZ ;  /* 0x0000002016167210 */ /* 0x000fe20007fbe0ff */
[----:B------:R0:W-:Y:S04]  /*69c0*/  @P1 STG.E desc[UR16][R24.64], R83 ;  /* 0x0000005318001986 */ /* 0x0001e8000c101910 */
[----:B------:R-:W-:Y:S01]  /*69d0*/  IMAD.X R23, R21, 0x1, R33, P5 ;  /* 0x0000000115177824 */ /* 0x000fe200028e0621 */
[----:B------:R0:W-:Y:S04]  /*69e0*/  @P6 STG.E desc[UR16][R28.64], R5 ;  /* 0x000000051c006986 */ /* 0x0001e8000c101910 */
[----:B------:R0:W-:Y:S04]  /*69f0*/  @P4 STG.E desc[UR16][R30.64], R85 ;  /* 0x000000551e004986 */ /* 0x0001e8000c101910 */
[----:B------:R0:W-:Y:S04]  /*6a00*/  @P0 STG.E desc[UR16][R34.64], R27 ;  /* 0x0000001b22000986 */ /* 0x0001e8000c101910 */
[----:B------:R0:W-:Y:S02]  /*6a10*/  @P2 STG.E desc[UR16][R22.64], R87 ;  /* 0x0000005716002986 */ /* 0x0001e4000c101910 */
.L_x_154:
[----:B------:R-:W-:Y:S05]  /*6a20*/  BSYNC B0 ;  /* 0x0000000000007941 */ /* 0x000fea0003800000 */
.L_x_30:
[C---:B------:R-:W-:Y:S01]  /*6a30*/  LEA R2, P0, R8.reuse, R2, 0x1 ;  /* 0x0000000208027211 */ /* 0x040fe200078008ff */
[----:B------:R-:W-:Y:S01]  /*6a40*/  ULDC.64 UR8, c[0x0][0x750] ;  /* 0x0001d40000087ab9 */ /* 0x000fe20000000a00 */
[----:B-1----:R-:W-:Y:S01]  /*6a50*/  IMAD.U32 R4, RZ, RZ, UR13 ;  /* 0x0000000dff047e24 */ /* 0x002fe2000f8e00ff */
[----:B------:R-:W-:Y:S01]  /*6a60*/  PRMT R21, RZ, 0x7610, R21 ;  /* 0x00007610ff157816 */ /* 0x000fe20000000015 */
[----:B------:R-:W-:Y:S01]  /*6a70*/  IMAD.MOV.U32 R6, RZ, RZ, -0x1 ;  /* 0xffffffffff067424 */ /* 0x000fe200078e00ff */
[----:B------:R-:W-:Y:S01]  /*6a80*/  LEA.HI.X R3, R8, R3, R0, 0x1, P0 ;  /* 0x0000000308037211 */ /* 0x000fe200000f0c00 */
[----:B------:R1:W-:Y:S01]  /*6a90*/  SYNCS.ARRIVE.TRANS64.A1T0 RZ, [R4+UR20], RZ ;  /* 0x000000ff04ff79a7 */ /* 0x0003e20008100014 */
[----:B------:R-:W-:Y:S01]  /*6aa0*/  ISETP.GE.U32.AND P0, PT, R2, UR8, PT ;  /* 0x0000000802007c0c */ /* 0x000fe2000bf06070 */
[----:B0-----:R-:W-:-:S03]  /*6ab0*/  IMAD.MOV.U32 R5, RZ, RZ, -0x1 ;  /* 0xffffffffff057424 */ /* 0x001fc600078e00ff */
[----:B------:R-:W-:Y:S01]  /*6ac0*/  ISETP.GE.U32.AND.EX P0, PT, R3, UR9, PT, P0 ;  /* 0x0000000903007c0c */ /* 0x000fe2000bf06100 */
[----:B-1----:R-:W-:-:S12]  /*6ad0*/  IMAD.MOV.U32 R4, RZ, RZ, -0x1 ;  /* 0xffffffffff047424 */ /* 0x002fd800078e00ff */
[----:B------:R-:W-:Y:S05]  /*6ae0*/  @P0 BRA `(.L_x_155) ;  /* 0x0000000400600947 */ /* 0x000fea0003800000 */
[----:B----4-:R-:W0:Y:S01]  /*6af0*/  S2R R32, SR_CTAID.X ;  /* 0x0000000000207919 */ /* 0x010e220000002500 */
[----:B------:R-:W1:Y:S01]  /*6b00*/  LDC.64 R26, c[0x0][0x728] ;  /* 0x0001ca00ff1a7b82 */ /* 0x000e620000000a00 */
[----:B------:R-:W-:Y:S01]  /*6b10*/  ULDC UR8, c[0x0][0x150] ;  /* 0x0000540000087ab9 */ /* 0x000fe20000000800 */
[----:B------:R-:W-:Y:S01]  /*6b20*/  IMAD.MOV.U32 R24, RZ, RZ, R2 ;  /* 0x000000ffff187224 */ /* 0x000fe200078e0002 */
[----:B------:R-:W4:Y:S01]  /*6b30*/  S2R R34, SR_CTAID.Y ;  /* 0x0000000000227919 */ /* 0x000f220000002600 */
[----:B------:R-:W-:-:S04]  /*6b40*/  IMAD.MOV.U32 R25, RZ, RZ, R3 ;  /* 0x000000ffff197224 */ /* 0x000fc800078e0003 */
[----:B------:R-:W2:Y:S08]  /*6b50*/  LDC R35, c[0x0][0x144] ;  /* 0x00005100ff237b82 */ /* 0x000eb00000000800 */
[----:B------:R-:W2:Y:S08]  /*6b60*/  LDC R6, c[0x0][0x730] ;  /* 0x0001cc00ff067b82 */ /* 0x000eb00000000800 */
[----:B------:R-:W2:Y:S01]  /*6b70*/  LDC.64 R30, c[0x0][0x720] ;  /* 0x0001c800ff1e7b82 */ /* 0x000ea20000000a00 */
[----:B-1----:R-:W-:-:S04]  /*6b80*/  ISETP.NE.U32.AND P0, PT, R26, RZ, PT ;  /* 0x000000ff1a00720c */ /* 0x002fc80003f05070 */
[----:B------:R-:W-:Y:S02]  /*6b90*/  ISETP.NE.AND.EX P0, PT, R27, RZ, PT, P0 ;  /* 0x000000ff1b00720c */ /* 0x000fe40003f05300 */
[----:B0-----:R-:W-:-:S05]  /*6ba0*/  I2FP.F32.U32 R4, R32 ;  /* 0x0000002000047245 */ /* 0x001fca0000201000 */
[----:B------:R-:W-:-:S04]  /*6bb0*/  FMUL R4, R4, UR8 ;  /* 0x0000000804047c20 */ /* 0x000fc80008400000 */
[----:B------:R0:W1:Y:S02]  /*6bc0*/  F2I.U32.TRUNC.NTZ R33, R4 ;  /* 0x0000000400217305 */ /* 0x000064000020f000 */
[----:B----4-:R-:W-:Y:S05]  /*6bd0*/  @!P0 BRA `(.L_x_156) ;  /* 0x0000000000288947 */ /* 0x010fea0003800000 */
[----:B------:R-:W4:Y:S02]  /*6be0*/  LDC R5, c[0x0][0x734] ;  /* 0x0001cd00ff057b82 */ /* 0x000f240000000800 */
[----:B----4-:R-:W-:-:S05]  /*6bf0*/  IADD3 R21, P0, R2, R5, RZ ;  /* 0x0000000502157210 */ /* 0x010fca0007f1e0ff */
[----:B--2---:R-:W-:-:S04]  /*6c00*/  IMAD.X R29, RZ, RZ, R3, P0 ;  /* 0x000000ffff1d7224 */ /* 0x004fc800000e0603 */
[----:B0-----:R-:W-:-:S04]  /*6c10*/  IMAD.WIDE.U32 R4, R29, R26, RZ ;  /* 0x0000001a1d047225 */ /* 0x001fc800078e00ff */
[----:B------:R-:W-:-:S04]  /*6c20*/  IMAD.WIDE.U32 R22, P0, R21, R27, R4 ;  /* 0x0000001b15167225 */ /* 0x000fc80007800004 */
[----:B------:R-:W-:-:S04]  /*6c30*/  IMAD.WIDE.U32 R4, R21, R26, RZ ;  /* 0x0000001a15047225 */ /* 0x000fc800078e00ff */
[----:B------:R-:W-:Y:S01]  /*6c40*/  IMAD.X R25, RZ, RZ, RZ, P0 ;  /* 0x000000ffff197224 */ /* 0x000fe200000e06ff */
[----:B------:R-:W-:Y:S01]  /*6c50*/  IADD3 RZ, P0, R5, R22, RZ ;  /* 0x0000001605ff7210 */ /* 0x000fe20007f1e0ff */
[----:B------:R-:W-:-:S04]  /*6c60*/  IMAD.MOV.U32 R24, RZ, RZ, R23 ;  /* 0x000000ffff187224 */ /* 0x000fc800078e0017 */
[----:B------:R-:W-:-:S08]  /*6c70*/  IMAD.WIDE.U32.X R24, R29, R27, R24, P0 ;  /* 0x0000001b1d187225 */ /* 0x000fd000000e0418 */
.L_x_156:
[----:B------:R-:W4:Y:S01]  /*6c80*/  LDC.64 R38, c[0x0][0x740] ;  /* 0x0001d000ff267b82 */ /* 0x000f220000000a00 */
[-C--:B--2---:R-:W-:Y:S01]  /*6c90*/  SHF.R.U64 R28, R24, R6.reuse, R25 ;  /* 0x00000006181c7219 */ /* 0x084fe20000001219 */
[----:B-1----:R-:W-:Y:S01]  /*6ca0*/  IMAD.MOV R33, RZ, RZ, -R33 ;  /* 0x000000ffff217224 */ /* 0x002fe200078e0a21 */
[----:B0-----:R-:W-:Y:S01]  /*6cb0*/  SHF.R.U32.HI R4, RZ, R6, R25 ;  /* 0x00000006ff047219 */ /* 0x001fe20000011619 */
[----:B------:R-:W-:Y:S01]  /*6cc0*/  ULDC UR8, c[0x0][0x154] ;  /* 0x0000550000087ab9 */ /* 0x000fe20000000800 */
[----:B------:R-:W-:Y:S01]  /*6cd0*/  IADD3 R21, P0, RZ, -R28, RZ ;  /* 0x8000001cff157210 */ /* 0x000fe20007f1e0ff */
[----:B------:R-:W-:Y:S02]  /*6ce0*/  IMAD R33, R35, R33, R32 ;  /* 0x0000002123217224 */ /* 0x000fe400078e0220 */
[----:B------:R-:W0:Y:S01]  /*6cf0*/  LDC R22, c[0x0][0x718] ;  /* 0x0001c600ff167b82 */ /* 0x000e220000000800 */
[----:B------:R-:W-:Y:S02]  /*6d00*/  IMAD.MOV.U32 R23, RZ, RZ, -0x1 ;  /* 0xffffffffff177424 */ /* 0x000fe400078e00ff */
[----:B------:R-:W-:-:S02]  /*6d10*/  IMAD.X R5, RZ, RZ, ~R4, P0 ;  /* 0x000000ffff057224 */ /* 0x000fc400000e0e04 */
[----:B------:R-:W-:Y:S02]  /*6d20*/  IMAD.MOV.U32 R25, RZ, RZ, 0x1 ;  /* 0x00000001ff197424 */ /* 0x000fe400078e00ff */
[-C--:B------:R-:W-:Y:S01]  /*6d30*/  IMAD R6, R5, R30.reuse, RZ ;  /* 0x0000001e05067224 */ /* 0x080fe200078e02ff */
[----:B------:R-:W1:Y:S01]  /*6d40*/  LDC R24, c[0x0][0x708] ;  /* 0x0001c200ff187b82 */ /* 0x000e620000000800 */
[----:B------:R-:W-:-:S04]  /*6d50*/  IMAD.WIDE.U32 R4, R21, R30, R2 ;  /* 0x0000001e15047225 */ /* 0x000fc800078e0002 */
[----:B------:R-:W-:Y:S01]  /*6d60*/  IMAD R21, R21, R31, R6 ;  /* 0x0000001f15157224 */ /* 0x000fe200078e0206 */
[----:B------:R-:W-:Y:S02]  /*6d70*/  I2FP.F32.U32 R6, R34 ;  /* 0x0000002200067245 */ /* 0x000fe40000201000 */
[----:B------:R-:W2:Y:S01]  /*6d80*/  LDC R36, c[0x0][0x758] ;  /* 0x0001d600ff247b82 */ /* 0x000ea20000000800 */
[----:B------:R-:W-:Y:S01]  /*6d90*/  IMAD.IADD R5, R5, 0x1, R21 ;  /* 0x0000000105057824 */ /* 0x000fe200078e0215 */
[----:B----4-:R-:W-:Y:S01]  /*6da0*/  ISETP.NE.U32.AND P0, PT, R38, RZ, PT ;  /* 0x000000ff2600720c */ /* 0x010fe20003f05070 */
[----:B------:R-:W-:-:S03]  /*6db0*/  FMUL R21, R6, UR8 ;  /* 0x0000000806157c20 */ /* 0x000fc60008400000 */
[----:B------:R-:W-:Y:S01]  /*6dc0*/  ISETP.NE.AND.EX P0, PT, R39, RZ, PT, P0 ;  /* 0x000000ff2700720c */ /* 0x000fe20003f05300 */
[----:B------:R4:W2:Y:S01]  /*6dd0*/  F2I.U32.TRUNC.NTZ R29, R21 ;  /* 0x00000015001d7305 */ /* 0x0008a2000020f000 */
[----:B------:R-:W3:Y:S01]  /*6de0*/  LDC R31, c[0x0][0x148] ;  /* 0x00005200ff1f7b82 */ /* 0x000ee20000000800 */
[-CC-:B0-----:R-:W-:Y:S02]  /*6df0*/  SHF.R.U64 R26, R4, R22.reuse, R5.reuse ;  /* 0x00000016041a7219 */ /* 0x181fe40000001205 */
[----:B------:R-:W-:-:S05]  /*6e00*/  SHF.R.U32.HI R5, RZ, R22, R5 ;  /* 0x00000016ff057219 */ /* 0x000fca0000011605 */
[----:B------:R-:W0:Y:S01]  /*6e10*/  LDC R32, c[0x0][0x700] ;  /* 0x0001c000ff207b82 */ /* 0x000e220000000800 */
[-CC-:B-1----:R-:W-:Y:S02]  /*6e20*/  SHF.R.U64 R6, R26, R24.reuse, R5.reuse ;  /* 0x000000181a067219 */ /* 0x182fe40000001205 */
[----:B------:R-:W-:-:S05]  /*6e30*/  SHF.R.U32.HI R5, RZ, R24, R5 ;  /* 0x00000018ff057219 */ /* 0x000fca0000011605 */
[----:B------:R-:W1:Y:S01]  /*6e40*/  LDC R37, c[0x0][0x748] ;  /* 0x0001d200ff257b82 */ /* 0x000e620000000800 */
[-CC-:B--2---:R-:W-:Y:S02]  /*6e50*/  SHF.R.U64 R30, R6, R36.reuse, R5.reuse ;  /* 0x00000024061e7219 */ /* 0x184fe40000001205 */
[-C--:B------:R-:W-:Y:S02]  /*6e60*/  SHF.L.U32 R23, R23, R36.reuse, RZ ;  /* 0x0000002417177219 */ /* 0x080fe400000006ff */
[-C--:B------:R-:W-:Y:S01]  /*6e70*/  SHF.R.U32.HI R5, RZ, R36.reuse, R5 ;  /* 0x00000024ff057219 */ /* 0x080fe20000011605 */
[----:B------:R-:W-:Y:S01]  /*6e80*/  IMAD.MOV.U32 R4, RZ, RZ, R30 ;  /* 0x000000ffff047224 */ /* 0x000fe200078e001e */
[----:B------:R-:W-:Y:S01]  /*6e90*/  SHF.L.U32 R36, R25, R36, RZ ;  /* 0x0000002419247219 */ /* 0x000fe200000006ff */
[----:B------:R-:W2:Y:S01]  /*6ea0*/  LDC R40, c[0x0][0x738] ;  /* 0x0001ce00ff287b82 */ /* 0x000ea20000000800 */
[----:B------:R-:W-:-:S07]  /*6eb0*/  LOP3.LUT R35, RZ, R23, RZ, 0x33, !PT ;  /* 0x00000017ff237212 */ /* 0x000fce00078e33ff */
[----:B------:R-:W0:Y:S01]  /*6ec0*/  LDC R41, c[0x0][0x710] ;  /* 0x0001c400ff297b82 */ /* 0x000e220000000800 */
[----:B----4-:R-:W-:Y:S05]  /*6ed0*/  @!P0 BRA `(.L_x_157) ;  /* 0x0000000000288947 */ /* 0x010fea0003800000 */
[----:B------:R-:W4:Y:S02]  /*6ee0*/  LDC R21, c[0x0][0x74c] ;  /* 0x0001d300ff157b82 */ /* 0x000f240000000800 */
[----:B----4-:R-:W-:-:S05]  /*6ef0*/  IADD3 R21, P0, R30, R21, RZ ;  /* 0x000000151e157210 */ /* 0x010fca0007f1e0ff */
        /* <DEDUP_REMOVED lines=8> */
.L_x_157:
[----:B-1----:R-:W-:Y:S01]  /*6f80*/  SHF.R.U64 R4, R4, R37, R5 ;  /* 0x0000002504047219 */ /* 0x002fe20000001205 */
[----:B0-----:R-:W-:Y:S01]  /*6f90*/  VIADD R23, R32, 0xffffffff ;  /* 0xffffffff20177836 */ /* 0x001fe20000000000 */
[----:B------:R-:W-:Y:S01]  /*6fa0*/  LOP3.LUT R21, R6, R35, RZ, 0xc0, !PT ;  /* 0x0000002306157212 */ /* 0x000fe200078ec0ff */
[----:B------:R-:W-:Y:S02]  /*6fb0*/  IMAD.MOV R29, RZ, RZ, -R29 ;  /* 0x000000ffff1d7224 */ /* 0x000fe400078e0a1d */
[----:B------:R-:W-:Y:S01]  /*6fc0*/  IMAD.MOV R5, RZ, RZ, -R4 ;  /* 0x000000ffff057224 */ /* 0x000fe200078e0a04 */
[----:B------:R-:W-:Y:S01]  /*6fd0*/  LOP3.LUT R23, R26, R23, RZ, 0xc0, !PT ;  /* 0x000000171a177212 */ /* 0x000fe200078ec0ff */
[----:B------:R-:W-:Y:S02]  /*6fe0*/  IMAD R6, R36, R4, R21 ;  /* 0x0000000424067224 */ /* 0x000fe400078e0215 */
[----:B---3--:R-:W-:Y:S02]  /*6ff0*/  @P3 IMAD R33, R31, R29, R34 ;  /* 0x0000001d1f213224 */ /* 0x008fe400078e0222 */
[----:B--2---:R-:W-:-:S02]  /*7000*/  IMAD R4, R5, R40, R30 ;  /* 0x0000002805047224 */ /* 0x004fc400078e021e */
[----:B------:R-:W-:Y:S02]  /*7010*/  IMAD R6, R6, R41, R33 ;  /* 0x0000002906067224 */ /* 0x000fe400078e0221 */
[----:B------:R-:W-:Y:S02]  /*7020*/  IMAD R23, R4, R32, R23 ;  /* 0x0000002004177224 */ /* 0x000fe400078e0217 */
[----:B------:R-:W-:Y:S02]  /*7030*/  IMAD.MOV.U32 R21, RZ, RZ, 0x1 ;  /* 0x00000001ff157424 */ /* 0x000fe400078e00ff */
[----:B------:R-:W-:Y:S01]  /*7040*/  IMAD.MOV.U32 R4, RZ, RZ, R28 ;  /* 0x000000ffff047224 */ /* 0x000fe200078e001c */
[----:B------:R-:W-:Y:S02]  /*7050*/  SEL R5, R23, R6, !P3 ;  /* 0x0000000617057207 */ /* 0x000fe40005800000 */
[----:B------:R-:W-:-:S07]  /*7060*/  SEL R6, R6, R23, !P3 ;  /* 0x0000001706067207 */ /* 0x000fce0005800000 */
.L_x_155:
[----:B------:R-:W-:Y:S02]  /*7070*/  LOP3.LUT P0, RZ, R21, 0xff, RZ, 0xc0, !PT ;  /* 0x000000ff15ff7812 */ /* 0x000fe4000780c0ff */
[----:B------:R-:W-:-:S11]  /*7080*/  LOP3.LUT R100, R100, 0x1, RZ, 0x3c, !PT ;  /* 0x0000000164647812 */ /* 0x000fd600078e3cff */
[----:B------:R-:W-:Y:S05]  /*7090*/  @P0 BRA `(.L_x_158) ;  /* 0xffffffa400e40947 */ /* 0x000fea000383ffff */
[----:B------:R-:W-:Y:S05]  /*70a0*/  EXIT ;  /* 0x000000000000794d */ /* 0x000fea0003800000 */
.L_x_18:
[----:B------:R-:W-:-:S08]  /*70b0*/  ISETP.NE.AND P0, PT, R19, RZ, PT ;  /* 0x000000ff1300720c */ /* 0x000fd00003f05270 */
[----:B--23-5:R-:W0:-:S00]  /*70c0*/  USETMAXREG.DEALLOC.CTAPOOL 0x28 ;  /* 0x00000028000079c8 */ /* 0x02ce0000080e0500 */
[----:B------:R-:W-:Y:S05]  /*70d0*/  @P0 EXIT ;  /* 0x000000000000094d */ /* 0x000fea0003800000 */
[----:B0-----:R-:W-:Y:S01]  /*70e0*/  LOP3.LUT P0, RZ, R20, 0xff, RZ, 0xc0, !PT ;  /* 0x000000ff14ff7812 */ /* 0x001fe2000780c0ff */
[----:B------:R-:W-:Y:S02]  /*70f0*/  IMAD.MOV.U32 R12, RZ, RZ, 0x1 ;  /* 0x00000001ff0c7424 */ /* 0x000fe400078e00ff */
[----:B------:R-:W-:-:S10]  /*7100*/  IMAD.MOV.U32 R13, RZ, RZ, RZ ;  /* 0x000000ffff0d7224 */ /* 0x000fd400078e00ff */
[----:B------:R-:W-:Y:S05]  /*7110*/  @!P0 BRA `(.L_x_159) ;  /* 0x0000000c00608947 */ /* 0x000fea0003800000 */
[----:B------:R-:W0:Y:S01]  /*7120*/  S2R R17, SR_CgaCtaId ;  /* 0x0000000000117919 */ /* 0x000e220000008800 */
[----:B------:R-:W-:Y:S01]  /*7130*/  LOP3.LUT P0, RZ, R10, 0x1f, RZ, 0xc0, !PT ;  /* 0x0000001f0aff7812 */ /* 0x000fe2000780c0ff */
[----:B------:R-:W-:Y:S01]  /*7140*/  ULDC UR5, c[0x0][0x758] ;  /* 0x0001d60000057ab9 */ /* 0x000fe20000000800 */
[----:B------:R-:W-:Y:S01]  /*7150*/  UMOV UR7, 0xffffffff ;  /* 0xffffffff00077882 */ /* 0x000fe20000000000 */
[----:B------:R-:W-:Y:S01]  /*7160*/  BSSY B0, `(.L_x_159) ;  /* 0x00000d3000007945 */ /* 0x000fe20003800000 */
[----:B------:R-:W-:Y:S01]  /*7170*/  USHF.L.U32 UR7, UR7, UR5, URZ ;  /* 0x0000000507077299 */ /* 0x000fe2000800063f */
[C---:B------:R-:W-:Y:S01]  /*7180*/  ISETP.NE.AND P2, PT, R11.reuse, RZ, PT ;  /* 0x000000ff0b00720c */ /* 0x040fe20003f45270 */
[----:B------:R-:W-:Y:S01]  /*7190*/  IMAD.MOV.U32 R15, RZ, RZ, 0x1 ;  /* 0x00000001ff0f7424 */ /* 0x000fe200078e00ff */
[----:B------:R-:W-:Y:S01]  /*71a0*/  ISETP.NE.OR P0, PT, R11, RZ, !P0 ;  /* 0x000000ff0b00720c */ /* 0x000fe20004705670 */
[----:B------:R-:W-:Y:S01]  /*71b0*/  IMAD.MOV.U32 R12, RZ, RZ, 0x1 ;  /* 0x00000001ff0c7424 */ /* 0x000fe200078e00ff */
[----:B------:R-:W-:Y:S01]  /*71c0*/  LOP3.LUT R14, R7, 0x2, RZ, 0xfc, !PT ;  /* 0x00000002070e7812 */ /* 0x000fe200078efcff */
[----:B------:R-:W-:Y:S01]  /*71d0*/  IMAD.MOV.U32 R13, RZ, RZ, RZ ;  /* 0x000000ffff0d7224 */ /* 0x000fe200078e00ff */
[----:B------:R-:W-:Y:S01]  /*71e0*/  ULDC UR4, c[0x0][0x700] ;  /* 0x0001c00000047ab9 */ /* 0x000fe20000000800 */
[----:B------:R-:W-:Y:S01]  /*71f0*/  UMOV UR8, 0x1 ;  /* 0x0000000100087882 */ /* 0x000fe20000000000 */
[----:B------:R-:W-:-:S02]  /*7200*/  UIADD3 UR29, UR6, 0x1, URZ ;  /* 0x00000001061d7890 */ /* 0x000fc4000fffe03f */
[----:B------:R-:W-:Y:S02]  /*7210*/  UIADD3 UR4, UR4, -0x1, URZ ;  /* 0xffffffff04047890 */ /* 0x000fe4000fffe03f */
[----:B------:R-:W-:Y:S02]  /*7220*/  USHF.L.U32 UR5, UR8, UR5, URZ ;  /* 0x0000000508057299 */ /* 0x000fe4000800063f */
[----:B------:R-:W-:Y:S01]  /*7230*/  ULOP3.LUT UR7, URZ, UR7, URZ, 0x33, !UPT ;  /* 0x000000073f077292 */ /* 0x000fe2000f8e333f */
[----:B------:R-:W-:Y:S01]  /*7240*/  ULDC.64 UR32, c[0x0][0x198] ;  /* 0x0000660000207ab9 */ /* 0x000fe20000000a00 */
[C---:B0-----:R-:W-:Y:S02]  /*7250*/  IMAD.SHL.U32 R16, R17.reuse, 0x40, RZ ;  /* 0x0000004011107824 */ /* 0x041fe400078e00ff */
[----:B------:R-:W-:-:S03]  /*7260*/  IMAD.SHL.U32 R17, R17, 0x1000, RZ ;  /* 0x0000100011117824 */ /* 0x000fc600078e00ff */
[----:B------:R-:W-:Y:S02]  /*7270*/  LOP3.LUT R16, R16, 0x40, RZ, 0xc0, !PT ;  /* 0x0000004010107812 */ /* 0x000fe400078ec0ff */
[----:B------:R-:W-:-:S07]  /*7280*/  LOP3.LUT R17, R17, 0x1000, RZ, 0xc0, !PT ;  /* 0x0000100011117812 */ /* 0x000fce00078ec0ff */
.L_x_171:
[----:B------:R-:W-:-:S03]  /*7290*/  UMOV UR8, 0xffffffff ;  /* 0xffffffff00087882 */ /* 0x000fc60000000000 */
[----:B------:R-:W-:Y:S05]  /*72a0*/  BRA.DIV UR8, `(.L_x_160) ;  /* 0x0000001608007947 */ /* 0x000fea000b800000 */
[----:B------:R-:W-:-:S13]  /*72b0*/  ELECT P1, URZ, PT ;  /* 0x00000000003f782f */ /* 0x000fda0003820000 */
.L_x_191:
[----:B------:R-:W0:Y:S01]  /*72c0*/  LDC R10, c[0x0][0x604] ;  /* 0x00018100ff0a7b82 */ /* 0x000e220000000800 */
[----:B------:R-:W-:Y:S01]  /*72d0*/  BSSY B1, `(.L_x_161) ;  /* 0x0000047000017945 */ /* 0x000fe20003800000 */
[----:B0-----:R-:W-:-:S13]  /*72e0*/  ISETP.LT.OR P1, PT, R10, 0x1, !P1 ;  /* 0x000000010a00780c */ /* 0x001fda0004f21670 */
[----:B------:R-:W-:Y:S05]  /*72f0*/  @P1 BRA `(.L_x_162) ;  /* 0x0000000400101947 */ /* 0x000fea0003800000 */
[----:B------:R-:W-:Y:S01]  /*7300*/  IMAD R19, R5, 0x80, R16 ;  /* 0x0000008005137824 */ /* 0x000fe200078e0210 */
[----:B------:R-:W-:Y:S01]  /*7310*/  CS2R R22, SRZ ;  /* 0x0000000000167805 */ /* 0x000fe2000001ff00 */
[----:B------:R-:W-:Y:S02]  /*7320*/  IMAD.SHL.U32 R26, R6, 0x40, RZ ;  /* 0x00000040061a7824 */ /* 0x000fe400078e00ff */
[----:B------:R-:W-:Y:S02]  /*7330*/  IMAD.U32 R24, RZ, RZ, UR29 ;  /* 0x0000001dff187e24 */ /* 0x000fe4000f8e00ff */
[----:B------:R-:W-:Y:S02]  /*7340*/  IMAD.MOV.U32 R5, RZ, RZ, R12 ;  /* 0x000000ffff057224 */ /* 0x000fe400078e000c */
[----:B------:R-:W-:Y:S02]  /*7350*/  IMAD.MOV.U32 R10, RZ, RZ, R13 ;  /* 0x000000ffff0a7224 */ /* 0x000fe400078e000d */
[----:B------:R-:W-:-:S07]  /*7360*/  IMAD.MOV.U32 R25, RZ, RZ, RZ ;  /* 0x000000ffff197224 */ /* 0x000fce00078e00ff */
.L_x_166:
[----:B------:R-:W0:Y:S01]  /*7370*/  S2R R18, SR_CgaCtaId ;  /* 0x0000000000127919 */ /* 0x000e220000008800 */
[----:B------:R-:W-:-:S04]  /*7380*/  MOV R11, 0x400 ;  /* 0x00000400000b7802 */ /* 0x000fc80000000f00 */
[----:B0-----:R-:W-:Y:S02]  /*7390*/  LEA R21, R18, R11, 0x18 ;  /* 0x0000000b12157211 */ /* 0x001fe400078ec0ff */
[----:B------:R-:W-:Y:S01]  /*73a0*/  SHF.L.U32 R11, R5, 0x1f, RZ ;  /* 0x0000001f050b7819 */ /* 0x000fe200000006ff */
[----:B------:R-:W0:Y:S02]  /*73b0*/  @!P2 LDC R18, c[0x0][0x640] ;  /* 0x00019000ff12ab82 */ /* 0x000e240000000800 */
[----:B------:R-:W-:-:S04]  /*73c0*/  IMAD R20, R10, 0x8, R21 ;  /* 0x000000080a147824 */ /* 0x000fc800078e0215 */
[----:B------:R-:W1:Y:S02]  /*73d0*/  SYNCS.PHASECHK.TRANS64.TRYWAIT P1, [R20+URZ+0x58], R11 ;  /* 0x0000580b140075a7 */ /* 0x000e64000802017f */
[----:B-1----:R-:W-:Y:S05]  /*73e0*/  @!P1 BRA `(.L_x_163) ;  /* 0x0000001000d09947 */ /* 0x002fea0003800000 */
.L_x_192:
[----:B-1----:R-:W-:Y:S01]  /*73f0*/  PRMT R11, R14, 0x9910, RZ ;  /* 0x000099100e0b7816 */ /* 0x002fe200000000ff */
[----:B0-----:R0:W-:Y:S03]  /*7400*/  @!P2 SYNCS.ARRIVE.TRANS64 RZ, [R20+URZ], R18 ;  /* 0x0000001214ffa9a7 */ /* 0x0011e6000800003f */
[----:B------:R-:W-:-:S13]  /*7410*/  ISETP.NE.AND P1, PT, R11, 0x2, PT ;  /* 0x000000020b00780c */ /* 0x000fda0003f25270 */
[----:B0-----:R-:W-:Y:S05]  /*7420*/  @P1 BRA `(.L_x_164) ;  /* 0x0000000000041947 */ /* 0x001fea0003800000 */
[----:B------:R-:W-:Y:S01]  /*7430*/  BPT.TRAP 0x1 ;  /* 0x000000040000795c */ /* 0x000fe20000300000 */
.L_x_164:
[----:B------:R-:W-:Y:S05]  /*7440*/  @P0 BRA `(.L_x_165) ;  /* 0x0000000000040947 */ /* 0x000fea0003800000 */
[----:B------:R-:W-:Y:S01]  /*7450*/  BPT.TRAP 0x1 ;  /* 0x000000040000795c */ /* 0x000fe20000300000 */
.L_x_165:
[----:B------:R-:W-:Y:S01]  /*7460*/  IMAD R11, R10, 0x2000, R17 ;  /* 0x000020000a0b7824 */ /* 0x000fe200078e0211 */
[----:B------:R-:W-:Y:S01]  /*7470*/  R2UR UR25, R20 ;  /* 0x00000000141972ca */ /* 0x000fe200000e0000 */
[--C-:B------:R-:W-:Y:S01]  /*7480*/  IMAD R18, R10, 0x1000, R21.reuse ;  /* 0x000010000a127824 */ /* 0x100fe200078e0215 */
[----:B------:R-:W-:Y:S01]  /*7490*/  R2UR UR28, R4 ;  /* 0x00000000041c72ca */ /* 0x000fe200000e0000 */
[--C-:B------:R-:W-:Y:S01]  /*74a0*/  IMAD R11, R11, 0x2, R21.reuse ;  /* 0x000000020b0b7824 */ /* 0x100fe200078e0215 */
[----:B------:R-:W-:Y:S01]  /*74b0*/  UIADD3 UR14, UP0, UR32, 0xf0, URZ ;  /* 0x000000f0200e7890 */ /* 0x000fe2000ff1e03f */
[----:B------:R-:W-:Y:S01]  /*74c0*/  IMAD R21, R10, 0x200, R21 ;  /* 0x000002000a157824 */ /* 0x000fe200078e0215 */
[----:B------:R-:W-:Y:S01]  /*74d0*/  R2UR UR24, R18 ;  /* 0x00000000121872ca */ /* 0x000fe200000e0000 */
[----:B------:R-:W-:Y:S01]  /*74e0*/  VIADD R24, R24, 0xffffffff ;  /* 0xffffffff18187836 */ /* 0x000fe20000000000 */
[----:B------:R-:W-:Y:S01]  /*74f0*/  R2UR UR16, R11 ;  /* 0x000000000b1072ca */ /* 0x000fe200000e0000 */
[----:B------:R-:W-:Y:S01]  /*7500*/  UIADD3 UR22, UP1, UR32, 0x1f0, URZ ;  /* 0x000001f020167890 */ /* 0x000fe2000ff3e03f */
[----:B------:R-:W-:Y:S01]  /*7510*/  R2UR UR8, R21 ;  /* 0x00000000150872ca */ /* 0x000fe200000e0000 */
[----:B------:R-:W-:Y:S01]  /*7520*/  UIADD3 UR34, UP2, UR32, 0x2f0, URZ ;  /* 0x000002f020227890 */ /* 0x000fe2000ff5e03f */
[----:B------:R-:W-:Y:S01]  /*7530*/  R2UR UR26, R23 ;  /* 0x00000000171a72ca */ /* 0x000fe200000e0000 */
[----:B------:R-:W-:Y:S01]  /*7540*/  UIADD3.X UR15, URZ, UR33, URZ, UP0, !UPT ;  /* 0x000000213f0f7290 */ /* 0x000fe200087fe43f */
[----:B------:R-:W-:Y:S01]  /*7550*/  R2UR UR27, R26 ;  /* 0x000000001a1b72ca */ /* 0x000fe200000e0000 */
[----:B------:R-:W-:Y:S01]  /*7560*/  UIADD3.X UR23, URZ, UR33, URZ, UP1, !UPT ;  /* 0x000000213f177290 */ /* 0x000fe20008ffe43f */
[----:B------:R-:W-:Y:S01]  /*7570*/  R2UR UR11, R6 ;  /* 0x00000000060b72ca */ /* 0x000fe200000e0000 */
[----:B------:R-:W-:Y:S01]  /*7580*/  VIADD R10, R10, 0x1 ;  /* 0x000000010a0a7836 */ /* 0x000fe20000000000 */
[----:B------:R-:W-:Y:S01]  /*7590*/  R2UR UR12, R25 ;  /* 0x00000000190c72ca */ /* 0x000fe200000e0000 */
[----:B------:R-:W-:Y:S01]  /*75a0*/  UIADD3 UR24, UR24, 0x180, URZ ;  /* 0x0000018018187890 */ /* 0x000fe2000fffe03f */
[----:B------:R-:W-:Y:S01]  /*75b0*/  R2UR UR18, R22 ;  /* 0x00000000161272ca */ /* 0x000fe200000e0000 */
[----:B------:R-:W-:Y:S01]  /*75c0*/  UIADD3.X UR35, URZ, UR33, URZ, UP2, !UPT ;  /* 0x000000213f237290 */ /* 0x000fe200097fe43f */
[----:B------:R-:W-:Y:S01]  /*75d0*/  R2UR UR19, R19 ;  /* 0x00000000131372ca */ /* 0x000fe200000e0000 */
[----:B------:R-:W-:Y:S01]  /*75e0*/  UIADD3 UR8, UR8, 0x37180, URZ ;  /* 0x0003718008087890 */ /* 0x000fe2000fffe03f */
[----:B------:R-:W-:Y:S01]  /*75f0*/  ISETP.GT.AND P4, PT, R24, 0x1, PT ;  /* 0x000000011800780c */ /* 0x000fe20003f84270 */
[----:B------:R-:W-:Y:S01]  /*7600*/  UIADD3 UR16, UR16, 0xb180, URZ ;  /* 0x0000b18010107890 */ /* 0x000fe2000fffe03f */
[C---:B------:R-:W-:Y:S01]  /*7610*/  ISETP.NE.AND P1, PT, R10.reuse, 0xb, PT ;  /* 0x0000000b0a00780c */ /* 0x040fe20003f25270 */
[----:B------:R-:W-:Y:S01]  /*7620*/  UMOV UR30, 0x0 ;  /* 0x00000000001e7882 */ /* 0x000fe20000000000 */
[----:B------:R-:W-:Y:S01]  /*7630*/  UMOV UR31, 0x10000000 ;  /* 0x10000000001f7882 */ /* 0x000fe20000000000 */
[----:B------:R-:W-:Y:S01]  /*7640*/  UMOV UR10, URZ ;  /* 0x0000003f000a7c82 */ /* 0x000fe20008000000 */
[----:B------:R-:W-:Y:S01]  /*7650*/  UMOV UR9, UR25 ;  /* 0x0000001900097c82 */ /* 0x000fe20008000000 */
[----:B------:R-:W-:Y:S01]  /*7660*/  UMOV UR13, UR28 ;  /* 0x0000001c000d7c82 */ /* 0x000fe20008000000 */
[----:B------:R0:W-:Y:S01]  /*7670*/  UTMALDG.3D [UR24], [UR14], desc[UR30] ;  /* 0x00001e180e0075b4 */ /* 0x0001e20008011000 */
[----:B------:R-:W-:Y:S01]  /*7680*/  UMOV UR21, 0x30000 ;  /* 0x0003000000157882 */ /* 0x000fe20000000000 */
[----:B------:R-:W-:Y:S01]  /*7690*/  UMOV UR17, UR25 ;  /* 0x0000001900117c82 */ /* 0x000fe20008000000 */
[----:B------:R-:W-:Y:S01]  /*76a0*/  UMOV UR20, UR28 ;  /* 0x0000001c00147c82 */ /* 0x000fe20008000000 */
[----:B------:R-:W-:Y:S01]  /*76b0*/  SEL R18, RZ, 0x1, P1 ;  /* 0x00000001ff127807 */ /* 0x000fe20000800000 */
[----:B------:R-:W-:Y:S01]  /*76c0*/  VIADD R25, R25, 0x1 ;  /* 0x0000000119197836 */ /* 0x000fe20000000000 */
[----:B------:R-:W-:Y:S01]  /*76d0*/  SEL R10, R10, RZ, P1 ;  /* 0x000000ff0a0a7207 */ /* 0x000fe20000800000 */
[----:B------:R-:W-:Y:S01]  /*76e0*/  VIADD R23, R23, 0x20 ;  /* 0x0000002017177836 */ /* 0x000fe20000000000 */
[----:B------:R0:W-:Y:S01]  /*76f0*/  UTMALDG.4D [UR8], [UR22], desc[UR30] ;  /* 0x00001e08160075b4 */ /* 0x0001e20008019000 */
[----:B------:R-:W-:Y:S01]  /*7700*/  LOP3.LUT R5, R5, R18, RZ, 0x3c, !PT ;  /* 0x0000001205057212 */ /* 0x000fe200078e3cff */
[----:B------:R-:W-:Y:S01]  /*7710*/  VIADD R22, R22, 0x40 ;  /* 0x0000004016167836 */ /* 0x000fe20000000000 */
[----:B------:R0:W-:Y:S02]  /*7720*/  UTMALDG.3D.MULTICAST [UR16], [UR34], UR21, desc[UR30] ;  /* 0x00001e10220073b4 */ /* 0x0001e40008011815 */
[----:B0-----:R-:W-:Y:S05]  /*7730*/  @P4 BRA `(.L_x_166) ;  /* 0xfffffffc000c4947 */ /* 0x001fea000383ffff */
.L_x_162:
[----:B------:R-:W-:Y:S05]  /*7740*/  BSYNC B1 ;  /* 0x0000000000017941 */ /* 0x000fea0003800000 */
.L_x_161:
[----:B------:R-:W-:Y:S01]  /*7750*/  LOP3.LUT P5, RZ, R15, 0xff, RZ, 0xc0, !PT ;  /* 0x000000ff0fff7812 */ /* 0x000fe200078ac0ff */
[----:B------:R-:W-:Y:S01]  /*7760*/  VIADD R6, R13, UR6 ;  /* 0x000000060d067c36 */ /* 0x000fe20008000000 */
[----:B------:R-:W-:Y:S01]  /*7770*/  ULDC.64 UR8, c[0x0][0x750] ;  /* 0x0001d40000087ab9 */ /* 0x000fe20000000a00 */
[----:B------:R-:W-:Y:S01]  /*7780*/  IMAD.U32 R11, RZ, RZ, UR6 ;  /* 0x00000006ff0b7e24 */ /* 0x000fe2000f8e00ff */
[----:B------:R-:W-:Y:S01]  /*7790*/  UISETP.GE.U32.AND UP0, UPT, UR6, 0xb, UPT ;  /* 0x0000000b0600788c */ /* 0x000fe2000bf06070 */
[----:B------:R-:W-:Y:S01]  /*77a0*/  BSSY B1, `(.L_x_167) ;  /* 0x000006c000017945 */ /* 0x000fe20003800000 */
[----:B------:R-:W-:Y:S02]  /*77b0*/  ISETP.GT.U32.AND P1, PT, R6, 0xa, PT ;  /* 0x0000000a0600780c */ /* 0x000fe40003f24070 */
[----:B------:R-:W-:Y:S02]  /*77c0*/  PRMT R15, RZ, 0x7610, R15 ;  /* 0x00007610ff0f7816 */ /* 0x000fe4000000000f */
[----:B------:R-:W-:-:S02]  /*77d0*/  ISETP.LT.U32.AND P1, PT, R11, 0xb, P1 ;  /* 0x0000000b0b00780c */ /* 0x000fc40000f21070 */
[----:B------:R-:W-:Y:S01]  /*77e0*/  PLOP3.LUT P4, PT, PT, PT, UP0, 0x80, 0x0 ;  /* 0x000000000000781c */ /* 0x000fe20003f8f008 */
[----:B------:R-:W0:Y:S01]  /*77f0*/  @P5 S2R R5, SR_CgaCtaId ;  /* 0x0000000000055919 */ /* 0x000e220000008800 */
[----:B------:R-:W-:-:S04]  /*7800*/  @P5 MOV R4, 0x400 ;  /* 0x0000040000045802 */ /* 0x000fc80000000f00 */
[----:B0-----:R-:W-:Y:S01]  /*7810*/  @P5 LEA R10, R5, R4, 0x18 ;  /* 0x00000004050a5211 */ /* 0x001fe200078ec0ff */
[----:B------:R-:W-:-:S03]  /*7820*/  IMAD.WIDE.U32 R4, R6, -0x45d1745d, RZ ;  /* 0xba2e8ba306047825 */ /* 0x000fc600078e00ff */
[----:B------:R0:W-:Y:S01]  /*7830*/  @P5 SYNCS.ARRIVE.TRANS64.A1T0 RZ, [R10+URZ+0xe8], RZ ;  /* 0x0000e8ff0aff59a7 */ /* 0x0001e2000810003f */
[----:B------:R-:W-:Y:S01]  /*7840*/  IADD3 R2, P5, R2, R8, RZ ;  /* 0x0000000802027210 */ /* 0x000fe20007fbe0ff */
[----:B------:R-:W-:Y:S01]  /*7850*/  IMAD.MOV.U32 R4, RZ, RZ, -0x1 ;  /* 0xffffffffff047424 */ /* 0x000fe200078e00ff */
[----:B------:R-:W-:Y:S02]  /*7860*/  SHF.R.U32.HI R11, RZ, 0x3, R5 ;  /* 0x00000003ff0b7819 */ /* 0x000fe40000011605 */
[----:B------:R-:W-:Y:S01]  /*7870*/  SEL R5, RZ, 0x1, !P1 ;  /* 0x00000001ff057807 */ /* 0x000fe20004800000 */
[----:B------:R-:W-:Y:S01]  /*7880*/  IMAD.X R3, R3, 0x1, R0, P5 ;  /* 0x0000000103037824 */ /* 0x000fe200028e0600 */
[----:B------:R-:W-:Y:S01]  /*7890*/  ISETP.GE.U32.AND P1, PT, R2, UR8, PT ;  /* 0x0000000802007c0c */ /* 0x000fe2000bf26070 */
[----:B------:R-:W-:Y:S01]  /*78a0*/  IMAD R13, R11, -0xb, R6 ;  /* 0xfffffff50b0d7824 */ /* 0x000fe200078e0206 */
[----:B------:R-:W-:Y:S01]  /*78b0*/  LOP3.LUT R12, R12, R5, RZ, 0x3c, !PT ;  /* 0x000000050c0c7212 */ /* 0x000fe200078e3cff */
[----:B------:R-:W-:Y:S01]  /*78c0*/  IMAD.MOV.U32 R6, RZ, RZ, -0x1 ;  /* 0xffffffffff067424 */ /* 0x000fe200078e00ff */
[----:B------:R-:W-:Y:S01]  /*78d0*/  ISETP.GE.U32.AND.EX P1, PT, R3, UR9, PT, P1 ;  /* 0x0000000903007c0c */ /* 0x000fe2000bf26110 */
[----:B------:R-:W-:Y:S01]  /*78e0*/  IMAD.MOV.U32 R5, RZ, RZ, -0x1 ;  /* 0xffffffffff057424 */ /* 0x000fe200078e00ff */
[----:B------:R-:W-:-:S02]  /*78f0*/  @P4 LOP3.LUT R12, R12, 0x1, R11, 0x78, !PT ;  /* 0x000000010c0c4812 */ /* 0x000fc400078e780b */
[----:B0-----:R-:W-:-:S09]  /*7900*/  PRMT R10, RZ, 0x7610, R10 ;  /* 0x00007610ff0a7816 */ /* 0x001fd2000000000a */
[----:B------:R-:W-:Y:S05]  /*7910*/  @P1 BRA `(.L_x_168) ;  /* 0x0000000400501947 */ /* 0x000fea0003800000 */
[----:B------:R-:W0:Y:S01]  /*7920*/  S2R R6, SR_CTAID.X ;  /* 0x0000000000067919 */ /* 0x000e220000002500 */
[----:B------:R-:W-:Y:S01]  /*7930*/  ULDC.64 UR8, c[0x0][0x728] ;  /* 0x0001ca0000087ab9 */ /* 0x000fe20000000a00 */
[----:B------:R-:W-:Y:S01]  /*7940*/  ULDC UR11, c[0x0][0x730] ;  /* 0x0001cc00000b7ab9 */ /* 0x000fe20000000800 */
[----:B------:R-:W-:Y:S01]  /*7950*/  ISETP.NE.U32.AND P1, PT, RZ, UR8, PT ;  /* 0x00000008ff007c0c */ /* 0x000fe2000bf25070 */
[----:B------:R-:W1:Y:S01]  /*7960*/  S2R R19, SR_CTAID.Y ;  /* 0x0000000000137919 */ /* 0x000e620000002600 */
[----:B------:R-:W-:Y:S01]  /*7970*/  ULDC UR12, c[0x0][0x150] ;  /* 0x00005400000c7ab9 */ /* 0x000fe20000000800 */
[----:B------:R-:W-:Y:S01]  /*7980*/  IMAD.MOV.U32 R4, RZ, RZ, R2 ;  /* 0x000000ffff047224 */ /* 0x000fe200078e0002 */
[----:B------:R-:W-:Y:S01]  /*7990*/  ISETP.NE.AND.EX P1, PT, RZ, UR9, PT, P1 ;  /* 0x00000009ff007c0c */ /* 0x000fe2000bf25310 */
[----:B------:R-:W-:Y:S01]  /*79a0*/  IMAD.MOV.U32 R5, RZ, RZ, R3 ;  /* 0x000000ffff057224 */ /* 0x000fe200078e0003 */
[----:B0-----:R-:W-:-:S11]  /*79b0*/  I2FP.F32.U32 R20, R6 ;  /* 0x0000000600147245 */ /* 0x001fd60000201000 */
[----:B------:R-:W-:Y:S05]  /*79c0*/  @!P1 BRA `(.L_x_169) ;  /* 0x0000000000289947 */ /* 0x000fea0003800000 */
[----:B------:R-:W-:Y:S02]  /*79d0*/  ULDC UR10, c[0x0][0x734] ;  /* 0x0001cd00000a7ab9 */ /* 0x000fe40000000800 */
[----:B------:R-:W-:-:S05]  /*79e0*/  IADD3 R5, P1, R2, UR10, RZ ;  /* 0x0000000a02057c10 */ /* 0x000fca000ff3e0ff */
[----:B------:R-:W-:-:S04]  /*79f0*/  IMAD.X R21, RZ, RZ, R3, P1 ;  /* 0x000000ffff157224 */ /* 0x000fc800008e0603 */
[----:B------:R-:W-:-:S04]  /*7a00*/  IMAD.WIDE.U32 R10, R21, UR8, RZ ;  /* 0x00000008150a7c25 */ /* 0x000fc8000f8e00ff */
[----:B------:R-:W-:-:S04]  /*7a10*/  IMAD.WIDE.U32 R10, P1, R5, UR9, R10 ;  /* 0x00000009050a7c25 */ /* 0x000fc8000f82000a */
[----:B------:R-:W-:-:S04]  /*7a20*/  IMAD.WIDE.U32 R4, R5, UR8, RZ ;  /* 0x0000000805047c25 */ /* 0x000fc8000f8e00ff */
[----:B------:R-:W-:Y:S01]  /*7a30*/  IMAD.MOV.U32 R4, RZ, RZ, R11 ;  /* 0x000000ffff047224 */ /* 0x000fe200078e000b */
[----:B------:R-:W-:Y:S01]  /*7a40*/  IADD3 RZ, P4, R5, R10, RZ ;  /* 0x0000000a05ff7210 */ /* 0x000fe20007f9e0ff */
[----:B------:R-:W-:-:S04]  /*7a50*/  IMAD.X R5, RZ, RZ, RZ, P1 ;  /* 0x000000ffff057224 */ /* 0x000fc800008e06ff */
[----:B------:R-:W-:-:S08]  /*7a60*/  IMAD.WIDE.U32.X R4, R21, UR9, R4, P4 ;  /* 0x0000000915047c25 */ /* 0x000fd0000a0e0404 */
.L_x_169:
[--C-:B------:R-:W-:Y:S01]  /*7a70*/  SHF.R.U64 R18, R4, UR11, R5.reuse ;  /* 0x0000000b04127c19 */ /* 0x100fe20008001205 */
[----:B------:R-:W-:Y:S01]  /*7a80*/  FMUL R20, R20, UR12 ;  /* 0x0000000c14147c20 */ /* 0x000fe20008400000 */
[----:B------:R-:W0:Y:S01]  /*7a90*/  LDC R21, c[0x0][0x144] ;  /* 0x00005100ff157b82 */ /* 0x000e220000000800 */
[----:B-1----:R-:W-:Y:S01]  /*7aa0*/  I2FP.F32.U32 R10, R19 ;  /* 0x00000013000a7245 */ /* 0x002fe20000201000 */
[----:B------:R-:W-:Y:S01]  /*7ab0*/  ULDC UR10, c[0x0][0x154] ;  /* 0x00005500000a7ab9 */ /* 0x000fe20000000800 */
[----:B------:R-:W-:Y:S01]  /*7ac0*/  SHF.R.U32.HI R4, RZ, UR11, R5 ;  /* 0x0000000bff047c19 */ /* 0x000fe20008011605 */
[----:B------:R-:W-:Y:S01]  /*7ad0*/  ULDC.64 UR8, c[0x0][0x720] ;  /* 0x0001c80000087ab9 */ /* 0x000fe20000000a00 */
[----:B------:R-:W-:Y:S01]  /*7ae0*/  IADD3 R5, P1, RZ, -R18, RZ ;  /* 0x80000012ff057210 */ /* 0x000fe20007f3e0ff */
[----:B------:R-:W1:Y:S01]  /*7af0*/  F2I.U32.TRUNC.NTZ R20, R20 ;  /* 0x0000001400147305 */ /* 0x000e62000020f000 */
[----:B------:R-:W-:Y:S01]  /*7b00*/  FMUL R10, R10, UR10 ;  /* 0x0000000a0a0a7c20 */ /* 0x000fe20008400000 */
[----:B------:R-:W2:Y:S01]  /*7b10*/  LDC R22, c[0x0][0x148] ;  /* 0x00005200ff167b82 */ /* 0x000ea20000000800 */
[----:B------:R-:W-:Y:S01]  /*7b20*/  ULDC.64 UR10, c[0x0][0x740] ;  /* 0x0001d000000a7ab9 */ /* 0x000fe20000000a00 */
[----:B------:R-:W-:Y:S01]  /*7b30*/  IMAD.X R4, RZ, RZ, ~R4, P1 ;  /* 0x000000ffff047224 */ /* 0x000fe200008e0e04 */
[----:B------:R-:W-:-:S03]  /*7b40*/  ISETP.NE.U32.AND P1, PT, RZ, UR10, PT ;  /* 0x0000000aff007c0c */ /* 0x000fc6000bf25070 */
[----:B------:R-:W-:Y:S01]  /*7b50*/  IMAD R4, R4, UR8, RZ ;  /* 0x0000000804047c24 */ /* 0x000fe2000f8e02ff */
[----:B------:R-:W3:Y:S01]  /*7b60*/  F2I.U32.TRUNC.NTZ R10, R10 ;  /* 0x0000000a000a7305 */ /* 0x000ee2000020f000 */
[----:B------:R-:W-:Y:S02]  /*7b70*/  ISETP.NE.AND.EX P1, PT, RZ, UR11, PT, P1 ;  /* 0x0000000bff007c0c */ /* 0x000fe4000bf25310 */
[C---:B------:R-:W-:Y:S02]  /*7b80*/  IMAD R11, R5.reuse, UR9, R4 ;  /* 0x00000009050b7c24 */ /* 0x040fe4000f8e0204 */
[----:B------:R-:W-:Y:S01]  /*7b90*/  IMAD.WIDE.U32 R4, R5, UR8, R2 ;  /* 0x0000000805047c25 */ /* 0x000fe2000f8e0002 */
[----:B------:R-:W-:-:S03]  /*7ba0*/  ULDC UR8, c[0x0][0x718] ;  /* 0x0001c60000087ab9 */ /* 0x000fc60000000800 */
[----:B-1----:R-:W-:Y:S02]  /*7bb0*/  IMAD.MOV R20, RZ, RZ, -R20 ;  /* 0x000000ffff147224 */ /* 0x002fe400078e0a14 */
[----:B------:R-:W-:Y:S02]  /*7bc0*/  IMAD.IADD R5, R5, 0x1, R11 ;  /* 0x0000000105057824 */ /* 0x000fe400078e020b */
[----:B0-----:R-:W-:-:S03]  /*7bd0*/  IMAD R6, R21, R20, R6 ;  /* 0x0000001415067224 */ /* 0x001fc600078e0206 */
[--C-:B------:R-:W-:Y:S01]  /*7be0*/  SHF.R.U64 R20, R4, UR8, R5.reuse ;  /* 0x0000000804147c19 */ /* 0x100fe20008001205 */
[----:B---3--:R-:W-:Y:S01]  /*7bf0*/  IMAD.MOV R4, RZ, RZ, -R10 ;  /* 0x000000ffff047224 */ /* 0x008fe200078e0a0a */
[----:B------:R-:W-:Y:S01]  /*7c00*/  SHF.R.U32.HI R5, RZ, UR8, R5 ;  /* 0x00000008ff057c19 */ /* 0x000fe20008011605 */
[----:B------:R-:W-:Y:S02]  /*7c10*/  ULDC UR8, c[0x0][0x708] ;  /* 0x0001c20000087ab9 */ /* 0x000fe40000000800 */
[----:B--2---:R-:W-:Y:S01]  /*7c20*/  @P3 IMAD R6, R22, R4, R19 ;  /* 0x0000000416063224 */ /* 0x004fe200078e0213 */
[--C-:B------:R-:W-:Y:S02]  /*7c30*/  SHF.R.U64 R22, R20, UR8, R5.reuse ;  /* 0x0000000814167c19 */ /* 0x100fe40008001205 */
[----:B------:R-:W-:Y:S01]  /*7c40*/  SHF.R.U32.HI R5, RZ, UR8, R5 ;  /* 0x00000008ff057c19 */ /* 0x000fe20008011605 */
[----:B------:R-:W-:-:S03]  /*7c50*/  ULDC UR8, c[0x0][0x758] ;  /* 0x0001d60000087ab9 */ /* 0x000fc60000000800 */
[--C-:B------:R-:W-:Y:S02]  /*7c60*/  SHF.R.U64 R19, R22, UR8, R5.reuse ;  /* 0x0000000816137c19 */ /* 0x100fe40008001205 */
[----:B------:R-:W-:-:S03]  /*7c70*/  SHF.R.U32.HI R21, RZ, UR8, R5 ;  /* 0x00000008ff157c19 */ /* 0x000fc60008011605 */
[----:B------:R-:W-:Y:S02]  /*7c80*/  IMAD.MOV.U32 R10, RZ, RZ, R19 ;  /* 0x000000ffff0a7224 */ /* 0x000fe400078e0013 */
[----:B------:R-:W-:Y:S01]  /*7c90*/  IMAD.MOV.U32 R5, RZ, RZ, R21 ;  /* 0x000000ffff057224 */ /* 0x000fe200078e0015 */
[----:B------:R-:W-:Y:S06]  /*7ca0*/  @!P1 BRA `(.L_x_170) ;  /* 0x00000000002c9947 */ /* 0x000fec0003800000 */
        /* <DEDUP_REMOVED lines=9> */
[----:B------:R-:W-:-:S04]  /*7d40*/  IMAD.WIDE.U32.X R4, R21, UR11, R4, P4 ;  /* 0x0000000b15047c25 */ /* 0x000fc8000a0e0404 */
[----:B------:R-:W-:-:S07]  /*7d50*/  IMAD.MOV.U32 R10, RZ, RZ, R4 ;  /* 0x000000ffff0a7224 */ /* 0x000fce00078e0004 */
.L_x_170:
[----:B------:R-:W-:Y:S01]  /*7d60*/  ULDC UR8, c[0x0][0x748] ;  /* 0x0001d20000087ab9 */ /* 0x000fe20000000800 */
[----:B------:R-:W-:Y:S01]  /*7d70*/  LOP3.LUT R4, R22, UR7, RZ, 0xc0, !PT ;  /* 0x0000000716047c12 */ /* 0x000fe2000f8ec0ff */
[----:B------:R-:W-:Y:S01]  /*7d80*/  ULDC UR9, c[0x0][0x710] ;  /* 0x0001c40000097ab9 */ /* 0x000fe20000000800 */
[----:B------:R-:W-:Y:S01]  /*7d90*/  SHF.R.U64 R5, R10, UR8, R5 ;  /* 0x000000080a057c19 */ /* 0x000fe20008001205 */
[----:B------:R-:W-:Y:S01]  /*7da0*/  ULDC UR8, c[0x0][0x738] ;  /* 0x0001ce0000087ab9 */ /* 0x000fe20000000800 */
[----:B------:R-:W-:-:S03]  /*7db0*/  LOP3.LUT R20, R20, UR4, RZ, 0xc0, !PT ;  /* 0x0000000414147c12 */ /* 0x000fc6000f8ec0ff */
[----:B------:R-:W-:Y:S02]  /*7dc0*/  IMAD.MOV R10, RZ, RZ, -R5 ;  /* 0x000000ffff0a7224 */ /* 0x000fe400078e0a05 */
[----:B------:R-:W-:Y:S02]  /*7dd0*/  IMAD R5, R5, UR5, R4 ;  /* 0x0000000505057c24 */ /* 0x000fe4000f8e0204 */
[----:B------:R-:W-:Y:S01]  /*7de0*/  IMAD R19, R10, UR8, R19 ;  /* 0x000000080a137c24 */ /* 0x000fe2000f8e0213 */
[----:B------:R-:W-:Y:S01]  /*7df0*/  ULDC UR8, c[0x0][0x700] ;  /* 0x0001c00000087ab9 */ /* 0x000fe20000000800 */
[----:B------:R-:W-:Y:S02]  /*7e00*/  IMAD R6, R5, UR9, R6 ;  /* 0x0000000905067c24 */ /* 0x000fe4000f8e0206 */
[----:B------:R-:W-:Y:S02]  /*7e10*/  IMAD R19, R19, UR8, R20 ;  /* 0x0000000813137c24 */ /* 0x000fe4000f8e0214 */
[----:B------:R-:W-:-:S02]  /*7e20*/  IMAD.MOV.U32 R10, RZ, RZ, 0x1 ;  /* 0x00000001ff0a7424 */ /* 0x000fc400078e00ff */
[----:B------:R-:W-:Y:S01]  /*7e30*/  IMAD.MOV.U32 R4, RZ, RZ, R18 ;  /* 0x000000ffff047224 */ /* 0x000fe200078e0012 */
[----:B------:R-:W-:Y:S02]  /*7e40*/  SEL R5, R19, R6, !P3 ;  /* 0x0000000613057207 */ /* 0x000fe40005800000 */
[----:B------:R-:W-:-:S07]  /*7e50*/  SEL R6, R6, R19, !P3 ;  /* 0x0000001306067207 */ /* 0x000fce0005800000 */
.L_x_168:
[----:B------:R-:W-:Y:S05]  /*7e60*/  BSYNC B1 ;  /* 0x0000000000017941 */ /* 0x000fea0003800000 */
.L_x_167:
[----:B------:R-:W-:-:S13]  /*7e70*/  LOP3.LUT P1, RZ, R10, 0xff, RZ, 0xc0, !PT ;  /* 0x000000ff0aff7812 */ /* 0x000fda000782c0ff */
[----:B------:R-:W-:Y:S05]  /*7e80*/  @P1 BRA `(.L_x_171) ;  /* 0xfffffff400001947 */ /* 0x000fea000383ffff */
[----:B------:R-:W-:Y:S05]  /*7e90*/  BSYNC B0 ;  /* 0x0000000000007941 */ /* 0x000fea0003800000 */
.L_x_159:
[----:B------:R-:W-:-:S03]  /*7ea0*/  UMOV UR8, 0xffffffff ;  /* 0xffffffff00087882 */ /* 0x000fc60000000000 */
[----:B------:R-:W-:Y:S05]  /*7eb0*/  BRA.DIV UR8, `(.L_x_172) ;  /* 0x0000000a08307947 */ /* 0x000fea000b800000 */
[----:B------:R-:W-:-:S13]  /*7ec0*/  ELECT P0, URZ, PT ;  /* 0x00000000003f782f */ /* 0x000fda0003800000 */
.L_x_195:
[----:B------:R-:W-:Y:S04]  /*7ed0*/  BSSY B0, `(.L_x_173) ;  /* 0x000006a000007945 */ /* 0x000fe80003800000 */
[----:B------:R-:W-:Y:S05]  /*7ee0*/  @!P0 BRA `(.L_x_174) ;  /* 0x0000000400a08947 */ /* 0x000fea0003800000 */
[----:B------:R-:W-:-:S04]  /*7ef0*/  LOP3.LUT R7, R7, 0x2, RZ, 0xfc, !PT ;  /* 0x0000000207077812 */ /* 0x000fc800078efcff */
[----:B------:R-:W-:-:S13]  /*7f00*/  ISETP.NE.AND P0, PT, R7, 0x3, PT ;  /* 0x000000030700780c */ /* 0x000fda0003f05270 */
[----:B------:R-:W-:Y:S05]  /*7f10*/  @!P0 BRA `(.L_x_175) ;  /* 0x0000000000048947 */ /* 0x000fea0003800000 */
[----:B------:R-:W-:Y:S01]  /*7f20*/  BPT.TRAP 0x1 ;  /* 0x000000040000795c */ /* 0x000fe20000300000 */
.L_x_175:
[----:B------:R-:W0:Y:S01]  /*7f30*/  S2R R3, SR_CgaCtaId ;  /* 0x0000000000037919 */ /* 0x000e220000008800 */
[----:B------:R-:W-:Y:S02]  /*7f40*/  MOV R0, 0x400 ;  /* 0x0000040000007802 */ /* 0x000fe40000000f00 */
[----:B------:R-:W-:Y:S02]  /*7f50*/  SHF.L.U32 R2, R12, 0x1f, RZ ;  /* 0x0000001f0c027819 */ /* 0x000fe400000006ff */
[----:B0-----:R-:W-:-:S05]  /*7f60*/  LEA R0, R3, R0, 0x18 ;  /* 0x0000000003007211 */ /* 0x001fca00078ec0ff */
[----:B------:R-:W-:-:S04]  /*7f70*/  VIADD R0, R0, 0x58 ;  /* 0x0000005800007836 */ /* 0x000fc80000000000 */
[C---:B------:R-:W-:Y:S02]  /*7f80*/  IMAD R5, R13.reuse, 0x8, R0 ;  /* 0x000000080d057824 */ /* 0x040fe400078e0200 */
[----:B------:R-:W-:Y:S02]  /*7f90*/  VIADD R13, R13, 0x1 ;  /* 0x000000010d0d7836 */ /* 0x000fe40000000000 */
[----:B------:R-:W0:Y:S03]  /*7fa0*/  SYNCS.PHASECHK.TRANS64.TRYWAIT P0, [R5+URZ], R2 ;  /* 0x00000002050075a7 */ /* 0x000e26000800017f */
[----:B------:R-:W-:-:S04]  /*7fb0*/  ISETP.NE.AND P1, PT, R13, 0xb, PT ;  /* 0x0000000b0d00780c */ /* 0x000fc80003f25270 */
[----:B------:R-:W-:Y:S02]  /*7fc0*/  SEL R3, RZ, 0x1, P1 ;  /* 0x00000001ff037807 */ /* 0x000fe40000800000 */
[----:B------:R-:W-:Y:S02]  /*7fd0*/  SEL R13, R13, RZ, P1 ;  /* 0x000000ff0d0d7207 */ /* 0x000fe40000800000 */
[----:B------:R-:W-:-:S03]  /*7fe0*/  LOP3.LUT R12, R12, R3, RZ, 0x3c, !PT ;  /* 0x000000030c0c7212 */ /* 0x000fc600078e3cff */
[----:B------:R-:W-:Y:S01]  /*7ff0*/  IMAD R7, R13, 0x8, R0 ;  /* 0x000000080d077824 */ /* 0x000fe200078e0200 */
[----:B------:R-:W-:Y:S01]  /*8000*/  SHF.L.U32 R4, R12, 0x1f, RZ ;  /* 0x0000001f0c047819 */ /* 0x000fe200000006ff */
[----:B0-----:R-:W-:Y:S06]  /*8010*/  @!P0 BRA `(.L_x_176) ;  /* 0x0000000400fc8947 */ /* 0x001fec0003800000 */
.L_x_196:
[----:B------:R-:W1:Y:S01]  /*8020*/  SYNCS.PHASECHK.TRANS64.TRYWAIT P0, [R7+URZ], R4 ;  /* 0x00000004070075a7 */ /* 0x000e62000800017f */
[----:B0-----:R-:W-:-:S05]  /*8030*/  VIADD R2, R13, 0x1 ;  /* 0x000000010d027836 */ /* 0x001fca0000000000 */
[----:B------:R-:W-:-:S04]  /*8040*/  ISETP.NE.AND P1, PT, R2, 0xb, PT ;  /* 0x0000000b0200780c */ /* 0x000fc80003f25270 */
[----:B------:R-:W-:Y:S02]  /*8050*/  SEL R3, RZ, 0x1, P1 ;  /* 0x00000001ff037807 */ /* 0x000fe40000800000 */
[----:B------:R-:W-:Y:S02]  /*8060*/  SEL R9, R2, RZ, P1 ;  /* 0x000000ff02097207 */ /* 0x000fe40000800000 */
[----:B------:R-:W-:-:S03]  /*8070*/  LOP3.LUT R12, R12, R3, RZ, 0x3c, !PT ;  /* 0x000000030c0c7212 */ /* 0x000fc600078e3cff */
[----:B------:R-:W-:Y:S01]  /*8080*/  IMAD R6, R9, 0x8, R0 ;  /* 0x0000000809067824 */ /* 0x000fe200078e0200 */
[----:B------:R-:W-:Y:S01]  /*8090*/  SHF.L.U32 R5, R12, 0x1f, RZ ;  /* 0x0000001f0c057819 */ /* 0x000fe200000006ff */
[----:B-1----:R-:W-:Y:S06]  /*80a0*/  @!P0 BRA `(.L_x_177) ;  /* 0x0000000400ec8947 */ /* 0x002fec0003800000 */
.L_x_197:
[----:B------:R-:W1:Y:S01]  /*80b0*/  SYNCS.PHASECHK.TRANS64.TRYWAIT P0, [R6+URZ], R5 ;  /* 0x00000005060075a7 */ /* 0x000e62000800017f */
[----:B------:R-:W-:-:S05]  /*80c0*/  VIADD R2, R9, 0x1 ;  /* 0x0000000109027836 */ /* 0x000fca0000000000 */
[----:B------:R-:W-:-:S04]  /*80d0*/  ISETP.NE.AND P1, PT, R2, 0xb, PT ;  /* 0x0000000b0200780c */ /* 0x000fc80003f25270 */
[----:B------:R-:W-:Y:S02]  /*80e0*/  SEL R3, RZ, 0x1, P1 ;  /* 0x00000001ff037807 */ /* 0x000fe40000800000 */
[----:B0-----:R-:W-:Y:S02]  /*80f0*/  SEL R7, R2, RZ, P1 ;  /* 0x000000ff02077207 */ /* 0x001fe40000800000 */
[----:B------:R-:W-:-:S03]  /*8100*/  LOP3.LUT R12, R12, R3, RZ, 0x3c, !PT ;  /* 0x000000030c0c7212 */ /* 0x000fc600078e3cff */
[----:B------:R-:W-:Y:S01]  /*8110*/  IMAD R9, R7, 0x8, R0 ;  /* 0x0000000807097824 */ /* 0x000fe200078e0200 */
[----:B------:R-:W-:Y:S01]  /*8120*/  SHF.L.U32 R4, R12, 0x1f, RZ ;  /* 0x0000001f0c047819 */ /* 0x000fe200000006ff */
[----:B-1----:R-:W-:Y:S06]  /*8130*/  @!P0 BRA `(.L_x_178) ;  /* 0x0000000400dc8947 */ /* 0x002fec0003800000 */
.L_x_198:
[----:B------:R-:W1:Y:S01]  /*8140*/  SYNCS.PHASECHK.TRANS64.TRYWAIT P0, [R9+URZ], R4 ;  /* 0x00000004090075a7 */ /* 0x000e62000800017f */
[----:B------:R-:W-:-:S05]  /*8150*/  VIADD R2, R7, 0x1 ;  /* 0x0000000107027836 */ /* 0x000fca0000000000 */
[----:B------:R-:W-:-:S04]  /*8160*/  ISETP.NE.AND P1, PT, R2, 0xb, PT ;  /* 0x0000000b0200780c */ /* 0x000fc80003f25270 */
[----:B------:R-:W-:Y:S02]  /*8170*/  SEL R3, RZ, 0x1, P1 ;  /* 0x00000001ff037807 */ /* 0x000fe40000800000 */
[----:B------:R-:W-:Y:S02]  /*8180*/  SEL R7, R2, RZ, P1 ;  /* 0x000000ff02077207 */ /* 0x000fe40000800000 */
[----:B------:R-:W-:-:S03]  /*8190*/  LOP3.LUT R12, R12, R3, RZ, 0x3c, !PT ;  /* 0x000000030c0c7212 */ /* 0x000fc600078e3cff */
[----:B0-----:R-:W-:Y:S01]  /*81a0*/  IMAD R6, R7, 0x8, R0 ;  /* 0x0000000807067824 */ /* 0x001fe200078e0200 */
[----:B------:R-:W-:Y:S01]  /*81b0*/  SHF.L.U32 R5, R12, 0x1f, RZ ;  /* 0x0000001f0c057819 */ /* 0x000fe200000006ff */
[----:B-1----:R-:W-:Y:S06]  /*81c0*/  @!P0 BRA `(.L_x_179) ;  /* 0x0000000400cc8947 */ /* 0x002fec0003800000 */
.L_x_199:
        /* <DEDUP_REMOVED lines=9> */
.L_x_200:
        /* <DEDUP_REMOVED lines=9> */
.L_x_201:
        /* <DEDUP_REMOVED lines=9> */
.L_x_202:
[----:B------:R-:W1:Y:S01]  /*8380*/  SYNCS.PHASECHK.TRANS64.TRYWAIT P0, [R9+URZ], R4 ;  /* 0x00000004090075a7 */ /* 0x000e62000800017f */
[----:B------:R-:W-:-:S05]  /*8390*/  VIADD R2, R7, 0x1 ;  /* 0x0000000107027836 */ /* 0x000fca0000000000 */
[----:B------:R-:W-:-:S04]  /*83a0*/  ISETP.NE.AND P1, PT, R2, 0xb, PT ;  /* 0x0000000b0200780c */ /* 0x000fc80003f25270 */
[----:B------:R-:W-:Y:S02]  /*83b0*/  SEL R3, RZ, 0x1, P1 ;  /* 0x00000001ff037807 */ /* 0x000fe40000800000 */
[----:B------:R-:W-:Y:S02]  /*83c0*/  SEL R7, R2, RZ, P1 ;  /* 0x000000ff02077207 */ /* 0x000fe40000800000 */
[----:B------:R-:W-:-:S03]  /*83d0*/  LOP3.LUT R12, R12, R3, RZ, 0x3c, !PT ;  /* 0x000000030c0c7212 */ /* 0x000fc600078e3cff */
[----:B------:R-:W-:Y:S01]  /*83e0*/  IMAD R8, R7, 0x8, R0 ;  /* 0x0000000807087824 */ /* 0x000fe200078e0200 */
[----:B0-----:R-:W-:Y:S01]  /*83f0*/  SHF.L.U32 R5, R12, 0x1f, RZ ;  /* 0x0000001f0c057819 */ /* 0x001fe200000006ff */
[----:B-1----:R-:W-:Y:S06]  /*8400*/  @!P0 BRA `(.L_x_183) ;  /* 0x00000004008c8947 */ /* 0x002fec0003800000 */
.L_x_203:
[----:B------:R-:W1:Y:S01]  /*8410*/  SYNCS.PHASECHK.TRANS64.TRYWAIT P0, [R8+URZ], R5 ;  /* 0x00000005080075a7 */ /* 0x000e62000800017f */
[----:B------:R-:W-:-:S05]  /*8420*/  VIADD R2, R7, 0x1 ;  /* 0x0000000107027836 */ /* 0x000fca0000000000 */
[----:B------:R-:W-:-:S04]  /*8430*/  ISETP.NE.AND P1, PT, R2, 0xb, PT ;  /* 0x0000000b0200780c */ /* 0x000fc80003f25270 */
[----:B------:R-:W-:Y:S02]  /*8440*/  SEL R3, RZ, 0x1, P1 ;  /* 0x00000001ff037807 */ /* 0x000fe40000800000 */
[----:B------:R-:W-:Y:S02]  /*8450*/  SEL R7, R2, RZ, P1 ;  /* 0x000000ff02077207 */ /* 0x000fe40000800000 */
[----:B0-----:R-:W-:-:S03]  /*8460*/  LOP3.LUT R9, R12, R3, RZ, 0x3c, !PT ;  /* 0x000000030c097212 */ /* 0x001fc600078e3cff */
[----:B------:R-:W-:Y:S01]  /*8470*/  IMAD R11, R7, 0x8, R0 ;  /* 0x00000008070b7824 */ /* 0x000fe200078e0200 */
[----:B------:R-:W-:Y:S01]  /*8480*/  SHF.L.U32 R6, R9, 0x1f, RZ ;  /* 0x0000001f09067819 */ /* 0x000fe200000006ff */
[----:B-1----:R-:W-:Y:S06]  /*8490*/  @!P0 BRA `(.L_x_184) ;  /* 0x00000004007c8947 */ /* 0x002fec0003800000 */
.L_x_204:
[----:B------:R-:W1:Y:S01]  /*84a0*/  SYNCS.PHASECHK.TRANS64.TRYWAIT P0, [R11+URZ], R6 ;  /* 0x000000060b0075a7 */ /* 0x000e62000800017f */
[----:B------:R-:W-:-:S05]  /*84b0*/  VIADD R2, R7, 0x1 ;  /* 0x0000000107027836 */ /* 0x000fca0000000000 */
[----:B------:R-:W-:-:S04]  /*84c0*/  ISETP.NE.AND P1, PT, R2, 0xb, PT ;  /* 0x0000000b0200780c */ /* 0x000fc80003f25270 */
[----:B------:R-:W-:Y:S02]  /*84d0*/  SEL R4, RZ, 0x1, P1 ;  /* 0x00000001ff047807 */ /* 0x000fe40000800000 */
[----:B------:R-:W-:Y:S02]  /*84e0*/  SEL R3, R2, RZ, P1 ;  /* 0x000000ff02037207 */ /* 0x000fe40000800000 */
[----:B------:R-:W-:Y:S01]  /*84f0*/  LOP3.LUT R4, R9, R4, RZ, 0x3c, !PT ;  /* 0x0000000409047212 */ /* 0x000fe200078e3cff */
[----:B-1----:R-:W-:Y:S06]  /*8500*/  @!P0 BRA `(.L_x_185) ;  /* 0x0000000400748947 */ /* 0x002fec0003800000 */
.L_x_205:
[----:B------:R-:W-:Y:S01]  /*8510*/  IMAD R3, R3, 0x8, R0 ;  /* 0x0000000803037824 */ /* 0x000fe200078e0200 */
[----:B------:R-:W-:-:S07]  /*8520*/  SHF.L.U32 R0, R4, 0x1f, RZ ;  /* 0x0000001f04007819 */ /* 0x000fce00000006ff */
.L_x_186:
[----:B--2---:R2:W3:Y:S02]  /*8530*/  SYNCS.PHASECHK.TRANS64.TRYWAIT P0, [R3+URZ], R0 ;  /* 0x00000000030075a7 */ /* 0x0044e4000800017f */
[----:B---3--:R-:W-:Y:S05]  /*8540*/  @!P0 NANOSLEEP.SYNCS 0x989680 ;  /* 0x009896800000895d */ /* 0x008fea0003900000 */
[----:B------:R-:W3:Y:S02]  /*8550*/  @!P0 SYNCS.PHASECHK.TRANS64 P0, [R3+URZ], R0 ;  /* 0x00000000030085a7 */ /* 0x000ee4000800007f */
[----:B---3--:R-:W-:Y:S05]  /*8560*/  @!P0 BRA `(.L_x_186) ;  /* 0xfffffffc00f08947 */ /* 0x008fea000383ffff */
.L_x_174:
[----:B------:R-:W-:Y:S05]  /*8570*/  BSYNC B0 ;  /* 0x0000000000007941 */ /* 0x000fea0003800000 */
.L_x_173:
[----:B------:R-:W-:Y:S05]  /*8580*/  EXIT ;  /* 0x000000000000794d */ /* 0x000fea0003800000 */
.L_x_20:
[----:B0-----:R-:W-:-:S04]  /*8590*/  IMAD.U32 R22, RZ, RZ, UR12 ;  /* 0x0000000cff167e24 */ /* 0x001fc8000f8e00ff */
[----:B------:R0:W1:Y:S03]  /*85a0*/  SYNCS.PHASECHK.TRANS64.TRYWAIT P0, [R22+URZ+-0x8], R21 ;  /* 0xfffff815160075a7 */ /* 0x000066000800017f */
[----:B-1----:R-:W-:Y:S05]  /*85b0*/  @!P0 NANOSLEEP.SYNCS 0x989680 ;  /* 0x009896800000895d */ /* 0x002fea0003900000 */
[----:B------:R-:W1:Y:S02]  /*85c0*/  @!P0 SYNCS.PHASECHK.TRANS64 P0, [R22+URZ+-0x8], R21 ;  /* 0xfffff815160085a7 */ /* 0x000e64000800007f */
[----:B-1----:R-:W-:Y:S05]  /*85d0*/  @!P0 BRA `(.L_x_20) ;  /* 0xfffffffc00ec8947 */ /* 0x002fea000383ffff */
[----:B------:R-:W-:Y:S05]  /*85e0*/  BRA `(.L_x_187) ;  /* 0xffffff9000a47947 */ /* 0x000fea000383ffff */
.L_x_25:
[----:B-1----:R-:W-:-:S04]  /*85f0*/  IMAD.U32 R89, RZ, RZ, UR8 ;  /* 0x00000008ff597e24 */ /* 0x002fc8000f8e00ff */
[----:B------:R1:W4:Y:S03]  /*8600*/  SYNCS.PHASECHK.TRANS64.TRYWAIT P0, [R89+URZ], R88 ;  /* 0x00000058590075a7 */ /* 0x000326000800017f */
[----:B----4-:R-:W-:Y:S05]  /*8610*/  @!P0 NANOSLEEP.SYNCS 0x989680 ;  /* 0x009896800000895d */ /* 0x010fea0003900000 */
[----:B------:R-:W4:Y:S02]  /*8620*/  @!P0 SYNCS.PHASECHK.TRANS64 P0, [R89+URZ], R88 ;  /* 0x00000058590085a7 */ /* 0x000f24000800007f */
[----:B----4-:R-:W-:Y:S05]  /*8630*/  @!P0 BRA `(.L_x_25) ;  /* 0xfffffffc00ec8947 */ /* 0x010fea000383ffff */
[----:B------:R-:W-:Y:S05]  /*8640*/  BRA `(.L_x_24) ;  /* 0xffffff9400587947 */ /* 0x000fea000383ffff */
.L_x_29:
[----:B0-----:R-:W-:-:S04]  /*8650*/  IMAD.U32 R22, RZ, RZ, UR12 ;  /* 0x0000000cff167e24 */ /* 0x001fc8000f8e00ff */
[----:B------:R0:W1:Y:S03]  /*8660*/  SYNCS.PHASECHK.TRANS64.TRYWAIT P0, [R22+URZ+0x8], R21 ;  /* 0x00000815160075a7 */ /* 0x000066000800017f */
[----:B-1----:R-:W-:Y:S05]  /*8670*/  @!P0 NANOSLEEP.SYNCS 0x989680 ;  /* 0x009896800000895d */ /* 0x002fea0003900000 */
[----:B------:R-:W1:Y:S02]  /*8680*/  @!P0 SYNCS.PHASECHK.TRANS64 P0, [R22+URZ+0x8], R21 ;  /* 0x00000815160085a7 */ /* 0x000e64000800007f */
[----:B-1----:R-:W-:Y:S05]  /*8690*/  @!P0 BRA `(.L_x_29) ;  /* 0xfffffffc00ec8947 */ /* 0x002fea000383ffff */
[----:B------:R-:W-:Y:S05]  /*86a0*/  BRA `(.L_x_188) ;  /* 0xffffff9800147947 */ /* 0x000fea000383ffff */
.L_x_160:
[----:B------:R-:W-:Y:S01]  /*86b0*/  BSSY B1, `(.L_x_189) ;  /* 0x0000006000017945 */ /* 0x000fe20003800000 */
[----:B------:R-:W-:-:S07]  /*86c0*/  IMAD.MOV.U32 R10, RZ, RZ, -0x1 ;  /* 0xffffffffff0a7424 */ /* 0x000fce00078e00ff */
[----:B------:R-:W-:Y:S05]  /*86d0*/  WARPSYNC.COLLECTIVE R10, `(.L_x_190) ;  /* 0x000000000a0c7348 */ /* 0x000fea0003c00000 */
[----:B------:R-:W-:Y:S02]  /*86e0*/  ELECT P1, UR62, PT ;  /* 0x00000000003e782f */ /* 0x000fe40003820000 */
[----:B------:R-:W-:Y:S01]  /*86f0*/  MOV R10, UR62 ;  /* 0x0000003e000a7c02 */ /* 0x000fe20008000f00 */
[----:B------:R-:W-:Y:S10]  /*8700*/  ENDCOLLECTIVE ;  /* 0x000000000000791b */ /* 0x000ff40003800000 */
.L_x_190:
[----:B------:R-:W-:Y:S05]  /*8710*/  BSYNC B1 ;  /* 0x0000000000017941 */ /* 0x000fea0003800000 */
.L_x_189:
[----:B------:R-:W-:Y:S05]  /*8720*/  BRA `(.L_x_191) ;  /* 0xffffffe800e47947 */ /* 0x000fea000383ffff */
.L_x_163:
[----:B-1----:R1:W2:Y:S02]  /*8730*/  SYNCS.PHASECHK.TRANS64.TRYWAIT P1, [R20+URZ+0x58], R11 ;  /* 0x0000580b140075a7 */ /* 0x0022a4000802017f */
[----:B--2---:R-:W-:Y:S05]  /*8740*/  @!P1 NANOSLEEP.SYNCS 0x989680 ;  /* 0x009896800000995d */ /* 0x004fea0003900000 */
[----:B------:R-:W2:Y:S02]  /*8750*/  @!P1 SYNCS.PHASECHK.TRANS64 P1, [R20+URZ+0x58], R11 ;  /* 0x0000580b140095a7 */ /* 0x000ea4000802007f */
[----:B--2---:R-:W-:Y:S05]  /*8760*/  @!P1 BRA `(.L_x_163) ;  /* 0xfffffffc00f09947 */ /* 0x004fea000383ffff */
[----:B------:R-:W-:Y:S05]  /*8770*/  BRA `(.L_x_192) ;  /* 0xffffffec001c7947 */ /* 0x000fea000383ffff */
.L_x_172:
[----:B------:R-:W-:Y:S01]  /*8780*/  BSSY B0, `(.L_x_193) ;  /* 0x0000006000007945 */ /* 0x000fe20003800000 */
[----:B------:R-:W-:-:S07]  /*8790*/  IMAD.MOV.U32 R10, RZ, RZ, -0x1 ;  /* 0xffffffffff0a7424 */ /* 0x000fce00078e00ff */
[----:B------:R-:W-:Y:S05]  /*87a0*/  WARPSYNC.COLLECTIVE R10, `(.L_x_194) ;  /* 0x000000000a0c7348 */ /* 0x000fea0003c00000 */
[----:B------:R-:W-:Y:S02]  /*87b0*/  ELECT P1, UR62, PT ;  /* 0x00000000003e782f */ /* 0x000fe40003820000 */
[----:B------:R-:W-:Y:S01]  /*87c0*/  MOV R10, UR62 ;  /* 0x0000003e000a7c02 */ /* 0x000fe20008000f00 */
[----:B------:R-:W-:Y:S10]  /*87d0*/  ENDCOLLECTIVE ;  /* 0x000000000000791b */ /* 0x000ff40003800000 */
.L_x_194:
[----:B------:R-:W-:Y:S05]  /*87e0*/  BSYNC B0 ;  /* 0x0000000000007941 */ /* 0x000fea0003800000 */
.L_x_193:
[----:B------:R-:W-:Y:S01]  /*87f0*/  PLOP3.LUT P0, PT, P1, PT, PT, 0x80, 0x0 ;  /* 0x000000000000781c */ /* 0x000fe20000f0f070 */
[----:B------:R-:W-:-:S12]  /*8800*/  BRA `(.L_x_195) ;  /* 0xfffffff400b07947 */ /* 0x000fd8000383ffff */
.L_x_176:
[----:B0-----:R0:W1:Y:S02]  /*8810*/  SYNCS.PHASECHK.TRANS64.TRYWAIT P0, [R5+URZ], R2 ;  /* 0x00000002050075a7 */ /* 0x001064000800017f */
[----:B-1----:R-:W-:Y:S05]  /*8820*/  @!P0 NANOSLEEP.SYNCS 0x989680 ;  /* 0x009896800000895d */ /* 0x002fea0003900000 */
[----:B------:R-:W1:Y:S02]  /*8830*/  @!P0 SYNCS.PHASECHK.TRANS64 P0, [R5+URZ], R2 ;  /* 0x00000002050085a7 */ /* 0x000e64000800007f */
[----:B-1----:R-:W-:Y:S05]  /*8840*/  @!P0 BRA `(.L_x_176) ;  /* 0xfffffffc00f08947 */ /* 0x002fea000383ffff */
[----:B------:R-:W-:Y:S05]  /*8850*/  BRA `(.L_x_196) ;  /* 0xfffffff400f07947 */ /* 0x000fea000383ffff */
.L_x_177:
[----:B0-----:R0:W1:Y:S02]  /*8860*/  SYNCS.PHASECHK.TRANS64.TRYWAIT P0, [R7+URZ], R4 ;  /* 0x00000004070075a7 */ /* 0x001064000800017f */
[----:B-1----:R-:W-:Y:S05]  /*8870*/  @!P0 NANOSLEEP.SYNCS 0x989680 ;  /* 0x009896800000895d */ /* 0x002fea0003900000 */
[----:B------:R-:W1:Y:S02]  /*8880*/  @!P0 SYNCS.PHASECHK.TRANS64 P0, [R7+URZ], R4 ;  /* 0x00000004070085a7 */ /* 0x000e64000800007f */
[----:B-1----:R-:W-:Y:S05]  /*8890*/  @!P0 BRA `(.L_x_177) ;  /* 0xfffffffc00f08947 */ /* 0x002fea000383ffff */
[----:B------:R-:W-:Y:S05]  /*88a0*/  BRA `(.L_x_197) ;  /* 0xfffffff800007947 */ /* 0x000fea000383ffff */
.L_x_178:
[----:B0-----:R0:W1:Y:S02]  /*88b0*/  SYNCS.PHASECHK.TRANS64.TRYWAIT P0, [R6+URZ], R5 ;  /* 0x00000005060075a7 */ /* 0x001064000800017f */
[----:B-1----:R-:W-:Y:S05]  /*88c0*/  @!P0 NANOSLEEP.SYNCS 0x989680 ;  /* 0x009896800000895d */ /* 0x002fea0003900000 */
[----:B------:R-:W1:Y:S02]  /*88d0*/  @!P0 SYNCS.PHASECHK.TRANS64 P0, [R6+URZ], R5 ;  /* 0x00000005060085a7 */ /* 0x000e64000800007f */
[----:B-1----:R-:W-:Y:S05]  /*88e0*/  @!P0 BRA `(.L_x_178) ;  /* 0xfffffffc00f08947 */ /* 0x002fea000383ffff */
[----:B------:R-:W-:Y:S05]  /*88f0*/  BRA `(.L_x_198) ;  /* 0xfffffff800107947 */ /* 0x000fea000383ffff */
.L_x_179:
[----:B0-----:R0:W1:Y:S02]  /*8900*/  SYNCS.PHASECHK.TRANS64.TRYWAIT P0, [R9+URZ], R4 ;  /* 0x00000004090075a7 */ /* 0x001064000800017f */
[----:B-1----:R-:W-:Y:S05]  /*8910*/  @!P0 NANOSLEEP.SYNCS 0x989680 ;  /* 0x009896800000895d */ /* 0x002fea0003900000 */
[----:B------:R-:W1:Y:S02]  /*8920*/  @!P0 SYNCS.PHASECHK.TRANS64 P0, [R9+URZ], R4 ;  /* 0x00000004090085a7 */ /* 0x000e64000800007f */
[----:B-1----:R-:W-:Y:S05]  /*8930*/  @!P0 BRA `(.L_x_179) ;  /* 0xfffffffc00f08947 */ /* 0x002fea000383ffff */
[----:B------:R-:W-:Y:S05]  /*8940*/  BRA `(.L_x_199) ;  /* 0xfffffff800207947 */ /* 0x000fea000383ffff */
.L_x_180:
[----:B0-----:R0:W1:Y:S02]  /*8950*/  SYNCS.PHASECHK.TRANS64.TRYWAIT P0, [R6+URZ], R5 ;  /* 0x00000005060075a7 */ /* 0x001064000800017f */
[----:B-1----:R-:W-:Y:S05]  /*8960*/  @!P0 NANOSLEEP.SYNCS 0x989680 ;  /* 0x009896800000895d */ /* 0x002fea0003900000 */
[----:B------:R-:W1:Y:S02]  /*8970*/  @!P0 SYNCS.PHASECHK.TRANS64 P0, [R6+URZ], R5 ;  /* 0x00000005060085a7 */ /* 0x000e64000800007f */
[----:B-1----:R-:W-:Y:S05]  /*8980*/  @!P0 BRA `(.L_x_180) ;  /* 0xfffffffc00f08947 */ /* 0x002fea000383ffff */
[----:B------:R-:W-:Y:S05]  /*8990*/  BRA `(.L_x_200) ;  /* 0xfffffff800307947 */ /* 0x000fea000383ffff */
.L_x_181:
[----:B0-----:R0:W1:Y:S02]  /*89a0*/  SYNCS.PHASECHK.TRANS64.TRYWAIT P0, [R9+URZ], R4 ;  /* 0x00000004090075a7 */ /* 0x001064000800017f */
[----:B-1----:R-:W-:Y:S05]  /*89b0*/  @!P0 NANOSLEEP.SYNCS 0x989680 ;  /* 0x009896800000895d */ /* 0x002fea0003900000 */
[----:B------:R-:W1:Y:S02]  /*89c0*/  @!P0 SYNCS.PHASECHK.TRANS64 P0, [R9+URZ], R4 ;  /* 0x00000004090085a7 */ /* 0x000e64000800007f */
[----:B-1----:R-:W-:Y:S05]  /*89d0*/  @!P0 BRA `(.L_x_181) ;  /* 0xfffffffc00f08947 */ /* 0x002fea000383ffff */
[----:B------:R-:W-:Y:S05]  /*89e0*/  BRA `(.L_x_201) ;  /* 0xfffffff800407947 */ /* 0x000fea000383ffff */
.L_x_182:
[----:B0-----:R0:W1:Y:S02]  /*89f0*/  SYNCS.PHASECHK.TRANS64.TRYWAIT P0, [R6+URZ], R5 ;  /* 0x00000005060075a7 */ /* 0x001064000800017f */
[----:B-1----:R-:W-:Y:S05]  /*8a00*/  @!P0 NANOSLEEP.SYNCS 0x989680 ;  /* 0x009896800000895d */ /* 0x002fea0003900000 */
[----:B------:R-:W1:Y:S02]  /*8a10*/  @!P0 SYNCS.PHASECHK.TRANS64 P0, [R6+URZ], R5 ;  /* 0x00000005060085a7 */ /* 0x000e64000800007f */
[----:B-1----:R-:W-:Y:S05]  /*8a20*/  @!P0 BRA `(.L_x_182) ;  /* 0xfffffffc00f08947 */ /* 0x002fea000383ffff */
[----:B------:R-:W-:Y:S05]  /*8a30*/  BRA `(.L_x_202) ;  /* 0xfffffff800507947 */ /* 0x000fea000383ffff */
.L_x_183:
[----:B0-----:R0:W1:Y:S02]  /*8a40*/  SYNCS.PHASECHK.TRANS64.TRYWAIT P0, [R9+URZ], R4 ;  /* 0x00000004090075a7 */ /* 0x001064000800017f */
[----:B-1----:R-:W-:Y:S05]  /*8a50*/  @!P0 NANOSLEEP.SYNCS 0x989680 ;  /* 0x009896800000895d */ /* 0x002fea0003900000 */
[----:B------:R-:W1:Y:S02]  /*8a60*/  @!P0 SYNCS.PHASECHK.TRANS64 P0, [R9+URZ], R4 ;  /* 0x00000004090085a7 */ /* 0x000e64000800007f */
[----:B-1----:R-:W-:Y:S05]  /*8a70*/  @!P0 BRA `(.L_x_183) ;  /* 0xfffffffc00f08947 */ /* 0x002fea000383ffff */
[----:B------:R-:W-:Y:S05]  /*8a80*/  BRA `(.L_x_203) ;  /* 0xfffffff800607947 */ /* 0x000fea000383ffff */
.L_x_184:
[----:B0-----:R0:W1:Y:S02]  /*8a90*/  SYNCS.PHASECHK.TRANS64.TRYWAIT P0, [R8+URZ], R5 ;  /* 0x00000005080075a7 */ /* 0x001064000800017f */
[----:B-1----:R-:W-:Y:S05]  /*8aa0*/  @!P0 NANOSLEEP.SYNCS 0x989680 ;  /* 0x009896800000895d */ /* 0x002fea0003900000 */
[----:B------:R-:W1:Y:S02]  /*8ab0*/  @!P0 SYNCS.PHASECHK.TRANS64 P0, [R8+URZ], R5 ;  /* 0x00000005080085a7 */ /* 0x000e64000800007f */
[----:B-1----:R-:W-:Y:S05]  /*8ac0*/  @!P0 BRA `(.L_x_184) ;  /* 0xfffffffc00f08947 */ /* 0x002fea000383ffff */
[----:B------:R-:W-:Y:S05]  /*8ad0*/  BRA `(.L_x_204) ;  /* 0xfffffff800707947 */ /* 0x000fea000383ffff */
.L_x_185:
[----:B-1----:R1:W2:Y:S02]  /*8ae0*/  SYNCS.PHASECHK.TRANS64.TRYWAIT P0, [R11+URZ], R6 ;  /* 0x000000060b0075a7 */ /* 0x0022a4000800017f */
[----:B--2---:R-:W-:Y:S05]  /*8af0*/  @!P0 NANOSLEEP.SYNCS 0x989680 ;  /* 0x009896800000895d */ /* 0x004fea0003900000 */
[----:B------:R-:W2:Y:S02]  /*8b00*/  @!P0 SYNCS.PHASECHK.TRANS64 P0, [R11+URZ], R6 ;  /* 0x000000060b0085a7 */ /* 0x000ea4000800007f */
[----:B--2---:R-:W-:Y:S05]  /*8b10*/  @!P0 BRA `(.L_x_185) ;  /* 0xfffffffc00f08947 */ /* 0x004fea000383ffff */
[----:B------:R-:W-:Y:S05]  /*8b20*/  BRA `(.L_x_205) ;  /* 0xfffffff800787947 */ /* 0x000fea000383ffff */
.L_x_206:
[----:B------:R-:W-:-:S00]  /*8b30*/  BRA `(.L_x_206) ;  /* 0xfffffffc00fc7947 */ /* 0x000fc0000383ffff */
[----:B------:R-:W-:-:S00]  /*8b40*/  NOP ;  /* 0x0000000000007918 */ /* 0x000fc00000000000 */
        /* <DEDUP_REMOVED lines=11> */
.L_x_207:


//--------------------- .nv.shared._ZN7cutlass13device_kernelINS_4gemm6kernel13GemmUniversalIN4cute5tupleIJiiiiEEENS1_10collective13CollectiveMmaINS1_40MainloopSm90TmaGmmaWarpSpecializedSparseILi11ENS5_IJNS4_1CILi2EEENSA_ILi1EEESC_EEENS1_32KernelTmaWarpSpecializedPingpongEEENS5_IJNSA_ILi64EEENSA_ILi128EEESG_EEENS_6half_tENS5_IJNS4_6LayoutINS5_IJiNS5_IJSB_iEEEiEEENS5_IJlNS5_IJSC_SB_EEElEEEEENSK_INS5_IJNS5_IJNS5_IJNSA_ILi8EEESB_NSA_ILi4EEEEEEiEEENS5_IJNS5_IJNSA_ILi16EEESB_SB_EEEiEEEiEEENS5_IJNS5_IJNS5_IJSG_SU_NSA_ILi1024EEEEEENSA_ILi4096EEEEEENS5_IJNS5_IJSC_NSA_ILi512EEENSA_ILi32EEEEEElEEElEEEEEEEESJ_NS5_IJlSC_lEEENS4_8TiledMMAINS4_8MMA_AtomIJNS4_4SM904GMMA6SPARSE27GMMA_64x128x32_F32F16F16_SSILNS1D_5MajorE0ELS1G_0ELNS1D_7ScaleInE1ELS1H_1ELNS1D_9SparseSelE0EEEEEENSK_INS5_IJSC_SC_SC_EEENS5_IJNSA_ILi0EEES1M_S1M_EEEEENS5_IJNS4_10UnderscoreES1P_S1P_EEEEENS4_13SM90_TMA_LOADENS4_14ComposedLayoutINS4_7SwizzleILi2ELi4ELi3EEENS4_25smem_sparse_ptr_flag_bitsILi2ELi16EEENSK_INS5_IJNS5_IJSC_SQ_EEENS5_IJSB_S13_EEEEEENS5_IJNS5_IJS1M_SG_EEESN_EEEEEEEvNS4_8identityENS4_23SM90_TMA_LOAD_MULTICASTENS1T_INS1U_ILi3ELi4ELi3EEENS4_18smem_ptr_flag_bitsILi16EEENSK_INS5_IJSQ_SG_EEENS5_IJSG_SC_EEEEEEEvS25_EENS_8epilogue10collective6detail29Sm90TmaWarpSpecializedAdapterINS2G_15DefaultEpilogueIfNS5_IJSC_llEEES2K_NS2F_6thread17LinearCombinationIfLi1EffLNS2L_9ScaleType4KindE0ELNS_15FloatRoundStyleE2EfEENS1_15EpilogueDefaultEEEEEvvEEEEvNT_6ParamsE --------------------------
	.section	.nv.shared._ZN7cutlass13device_kernelINS_4gemm6kernel13GemmUniversalIN4cute5tupleIJiiiiEEENS1_10collective13CollectiveMmaINS1_40MainloopSm90TmaGmmaWarpSpecializedSparseILi11ENS5_IJNS4_1CILi2EEENSA_ILi1EEESC_EEENS1_32KernelTmaWarpSpecializedPingpongEEENS5_IJNSA_ILi64EEENSA_ILi128EEESG_EEENS_6half_tENS5_IJNS4_6LayoutINS5_IJiNS5_IJSB_iEEEiEEENS5_IJlNS5_IJSC_SB_EEElEEEEENSK_INS5_IJNS5_IJNS5_IJNSA_ILi8EEESB_NSA_ILi4EEEEEEiEEENS5_IJNS5_IJNSA_ILi16EEESB_SB_EEEiEEEiEEENS5_IJNS5_IJNS5_IJSG_SU_NSA_ILi1024EEEEEENSA_ILi4096EEEEEENS5_IJNS5_IJSC_NSA_ILi512EEENSA_ILi32EEEEEElEEElEEEEEEEESJ_NS5_IJlSC_lEEENS4_8TiledMMAINS4_8MMA_AtomIJNS4_4SM904GMMA6SPARSE27GMMA_64x128x32_F32F16F16_SSILNS1D_5MajorE0ELS1G_0ELNS1D_7ScaleInE1ELS1H_1ELNS1D_9SparseSelE0EEEEEENSK_INS5_IJSC_SC_SC_EEENS5_IJNSA_ILi0EEES1M_S1M_EEEEENS5_IJNS4_10UnderscoreES1P_S1P_EEEEENS4_13SM90_TMA_LOADENS4_14ComposedLayoutINS4_7SwizzleILi2ELi4ELi3EEENS4_25smem_sparse_ptr_flag_bitsILi2ELi16EEENSK_INS5_IJNS5_IJSC_SQ_EEENS5_IJSB_S13_EEEEEENS5_IJNS5_IJS1M_SG_EEESN_EEEEEEEvNS4_8identityENS4_23SM90_TMA_LOAD_MULTICASTENS1T_INS1U_ILi3ELi4ELi3EEENS4_18smem_ptr_flag_bitsILi16EEENSK_INS5_IJSQ_SG_EEENS5_IJSG_SC_EEEEEEEvS25_EENS_8epilogue10collective6detail29Sm90TmaWarpSpecializedAdapterINS2G_15DefaultEpilogueIfNS5_IJSC_llEEES2K_NS2F_6thread17LinearCombinationIfLi1EffLNS2L_9ScaleType4KindE0ELNS_15FloatRoundStyleE2EfEENS1_15EpilogueDefaultEEEEEvvEEEEvNT_6ParamsE,"aw",@nobits
	.sectionflags	@""
	.align	16
	.zero		1024


//--------------------- .nv.shared.reserved.0     --------------------------
	.section	.nv.shared.reserved.0,"aw",@nobits
	.weak		__nv_reservedSMEM_offset_0_alias
	.size		__nv_reservedSMEM_offset_0_alias, 0, 0
	.other		__nv_reservedSMEM_offset_0_alias,@"STO_CUDA_RESERVED_SHARED STV_DEFAULT"
__nv_reservedSMEM_offset_0_alias:
	.zero		0


//--------------------- .nv.global                --------------------------
	.section	.nv.global,"aw",@nobits
.nv.global:
	.type		_ZN39_INTERNAL_a04fd5a8_4_k_cu_beb2860c_27054cute1_E,@object
	.size		_ZN39_INTERNAL_a04fd5a8_4_k_cu_beb2860c_27054cute1_E,(_ZN39_INTERNAL_a04fd5a8_4_k_cu_beb2860c_27054cuda3std3__45__cpo6cbeginE - _ZN39_INTERNAL_a04fd5a8_4_k_cu_beb2860c_27054cute1_E)
_ZN39_INTERNAL_a04fd5a8_4_k_cu_beb2860c_27054cute1_E:
	.zero		1
	.type		_ZN39_INTERNAL_a04fd5a8_4_k_cu_beb2860c_27054cuda3std3__45__cpo6cbeginE,@object
	.size		_ZN39_INTERNAL_a04fd5a8_4_k_cu_beb2860c_27054cuda3std3__45__cpo6cbeginE,(_ZN39_INTERNAL_a04fd5a8_4_k_cu_beb2860c_27054cuda3std3__48in_placeE - _ZN39_INTERNAL_a04fd5a8_4_k_cu_beb2860c_27054cuda3std3__45__cpo6cbeginE)
_ZN39_INTERNAL_a04fd5a8_4_k_cu_beb2860c_27054cuda3std3__45__cpo6cbeginE:
	.zero		1
	.type		_ZN39_INTERNAL_a04fd5a8_4_k_cu_beb2860c_27054cuda3std3__48in_placeE,@object
	.size		_ZN39_INTERNAL_a04fd5a8_4_k_cu_beb2860c_27054cuda3std3__48in_placeE,(_ZN39_INTERNAL_a04fd5a8_4_k_cu_beb2860c_27054cuda3std6ranges3__45__cpo9iter_moveE - _ZN39_INTERNAL_a04fd5a8_4_k_cu_beb2860c_27054cuda3std3__48in_placeE)
_ZN39_INTERNAL_a04fd5a8_4_k_cu_beb2860c_27054cuda3std3__48in_placeE:
	.zero		1
	.type		_ZN39_INTERNAL_a04fd5a8_4_k_cu_beb2860c_27054cuda3std6ranges3__45__cpo9iter_moveE,@object
	.size		_ZN39_INTERNAL_a04fd5a8_4_k_cu_beb2860c_27054cuda3std6ranges3__45__cpo9iter_moveE,(_ZN39_INTERNAL_a04fd5a8_4_k_cu_beb2860c_27054cuda3std3__45__cpo5beginE - _ZN39_INTERNAL_a04fd5a8_4_k_cu_beb2860c_27054cuda3std6ranges3__45__cpo9iter_moveE)
_ZN39_INTERNAL_a04fd5a8_4_k_cu_beb2860c_27054cuda3std6ranges3__45__cpo9iter_moveE:
	.zero		1
	.type		_ZN39_INTERNAL_a04fd5a8_4_k_cu_beb2860c_27054cuda3std3__45__cpo5beginE,@object
	.size		_ZN39_INTERNAL_a04fd5a8_4_k_cu_beb2860c_27054cuda3std3__45__cpo5beginE,(_ZN39_INTERNAL_a04fd5a8_4_k_cu_beb2860c_27054cuda3std3__441_GLOBAL__N__a04fd5a8_4_k_cu_beb2860c_27056ignoreE - _ZN39_INTERNAL_a04fd5a8_4_k_cu_beb2860c_27054cuda3std3__45__cpo5beginE)
_ZN39_INTERNAL_a04fd5a8_4_k_cu_beb2860c_27054cuda3std3__45__cpo5beginE:
	.zero		1
	.type		_ZN39_INTERNAL_a04fd5a8_4_k_cu_beb2860c_27054cuda3std3__441_GLOBAL__N__a04fd5a8_4_k_cu_beb2860c_27056ignoreE,@object
	.size		_ZN39_INTERNAL_a04fd5a8_4_k_cu_beb2860c_27054cuda3std3__441_GLOBAL__N__a04fd5a8_4_k_cu_beb2860c_27056ignoreE,(_ZN39_INTERNAL_a04fd5a8_4_k_cu_beb2860c_27054cute7productE - _ZN39_INTERNAL_a04fd5a8_4_k_cu_beb2860c_27054cuda3std3__441_GLOBAL__N__a04fd5a8_4_k_cu_beb2860c_27056ignoreE)
_ZN39_INTERNAL_a04fd5a8_4_k_cu_beb2860c_27054cuda3std3__441_GLOBAL__N__a04fd5a8_4_k_cu_beb2860c_27056ignoreE:
	.zero		1
	.type		_ZN39_INTERNAL_a04fd5a8_4_k_cu_beb2860c_27054cute7productE,@object
	.size		_ZN39_INTERNAL_a04fd5a8_4_k_cu_beb2860c_27054cute7productE,(_ZN39_INTERNAL_a04fd5a8_4_k_cu_beb2860c_27054cuda3std3__45__cpo3endE - _ZN39_INTERNAL_a04fd5a8_4_k_cu_beb2860c_27054cute7productE)
_ZN39_INTERNAL_a04fd5a8_4_k_cu_beb2860c_27054cute7productE:
	.zero		1
	.type		_ZN39_INTERNAL_a04fd5a8_4_k_cu_beb2860c_27054cuda3std3__45__cpo3endE,@object
	.size		_ZN39_INTERNAL_a04fd5a8_4_k_cu_beb2860c_27054cuda3std3__45__cpo3endE,(_ZN39_INTERNAL_a04fd5a8_4_k_cu_beb2860c_27054cuda3std3__419piecewise_constructE - _ZN39_INTERNAL_a04fd5a8_4_k_cu_beb2860c_27054cuda3std3__45__cpo3endE)
_ZN39_INTERNAL_a04fd5a8_4_k_cu_beb2860c_27054cuda3std3__45__cpo3endE:
	.zero		1
	.type		_ZN39_INTERNAL_a04fd5a8_4_k_cu_beb2860c_27054cuda3std3__419piecewise_constructE,@object
	.size		_ZN39_INTERNAL_a04fd5a8_4_k_cu_beb2860c_27054cuda3std3__419piecewise_constructE,(_ZN39_INTERNAL_a04fd5a8_4_k_cu_beb2860c_27054cuda3std3__45__cpo4cendE - _ZN39_INTERNAL_a04fd5a8_4_k_cu_beb2860c_27054cuda3std3__419piecewise_constructE)
_ZN39_INTERNAL_a04fd5a8_4_k_cu_beb2860c_27054cuda3std3__419piecewise_constructE:
	.zero		1
	.type		_ZN39_INTERNAL_a04fd5a8_4_k_cu_beb2860c_27054cuda3std3__45__cpo4cendE,@object
	.size		_ZN39_INTERNAL_a04fd5a8_4_k_cu_beb2860c_27054cuda3std3__45__cpo4cendE,(_ZN39_INTERNAL_a04fd5a8_4_k_cu_beb2860c_27054cuda3std6ranges3__45__cpo4swapE - _ZN39_INTERNAL_a04fd5a8_4_k_cu_beb2860c_27054cuda3std3__45__cpo4cendE)
_ZN39_INTERNAL_a04fd5a8_4_k_cu_beb2860c_27054cuda3std3__45__cpo4cendE:
	.zero		1
	.type		_ZN39_INTERNAL_a04fd5a8_4_k_cu_beb2860c_27054cuda3std6ranges3__45__cpo4swapE,@object
	.size		_ZN39_INTERNAL_a04fd5a8_4_k_cu_beb2860c_27054cuda3std6ranges3__45__cpo4swapE,(.L_7 - _ZN39_INTERNAL_a04fd5a8_4_k_cu_beb2860c_27054cuda3std6ranges3__45__cpo4swapE)
_ZN39_INTERNAL_a04fd5a8_4_k_cu_beb2860c_27054cuda3std6ranges3__45__cpo4swapE:
	.zero		1
.L_7:


//--------------------- .nv.constant0._ZN7cutlass13device_kernelINS_4gemm6kernel13GemmUniversalIN4cute5tupleIJiiiiEEENS1_10collective13CollectiveMmaINS1_40MainloopSm90TmaGmmaWarpSpecializedSparseILi11ENS5_IJNS4_1CILi2EEENSA_ILi1EEESC_EEENS1_32KernelTmaWarpSpecializedPingpongEEENS5_IJNSA_ILi64EEENSA_ILi128EEESG_EEENS_6half_tENS5_IJNS4_6LayoutINS5_IJiNS5_IJSB_iEEEiEEENS5_IJlNS5_IJSC_SB_EEElEEEEENSK_INS5_IJNS5_IJNS5_IJNSA_ILi8EEESB_NSA_ILi4EEEEEEiEEENS5_IJNS5_IJNSA_ILi16EEESB_SB_EEEiEEEiEEENS5_IJNS5_IJNS5_IJSG_SU_NSA_ILi1024EEEEEENSA_ILi4096EEEEEENS5_IJNS5_IJSC_NSA_ILi512EEENSA_ILi32EEEEEElEEElEEEEEEEESJ_NS5_IJlSC_lEEENS4_8TiledMMAINS4_8MMA_AtomIJNS4_4SM904GMMA6SPARSE27GMMA_64x128x32_F32F16F16_SSILNS1D_5MajorE0ELS1G_0ELNS1D_7ScaleInE1ELS1H_1ELNS1D_9SparseSelE0EEEEEENSK_INS5_IJSC_SC_SC_EEENS5_IJNSA_ILi0EEES1M_S1M_EEEEENS5_IJNS4_10UnderscoreES1P_S1P_EEEEENS4_13SM90_TMA_LOADENS4_14ComposedLayoutINS4_7SwizzleILi2ELi4ELi3EEENS4_25smem_sparse_ptr_flag_bitsILi2ELi16EEENSK_INS5_IJNS5_IJSC_SQ_EEENS5_IJSB_S13_EEEEEENS5_IJNS5_IJS1M_SG_EEESN_EEEEEEEvNS4_8identityENS4_23SM90_TMA_LOAD_MULTICASTENS1T_INS1U_ILi3ELi4ELi3EEENS4_18smem_ptr_flag_bitsILi16EEENSK_INS5_IJSQ_SG_EEENS5_IJSG_SC_EEEEEEEvS25_EENS_8epilogue10collective6detail29Sm90TmaWarpSpecializedAdapterINS2G_15DefaultEpilogueIfNS5_IJSC_llEEES2K_NS2F_6thread17LinearCombinationIfLi1EffLNS2L_9ScaleType4KindE0ELNS_15FloatRoundStyleE2EfEENS1_15EpilogueDefaultEEEEEvvEEEEvNT_6ParamsE --------------------------
	.section	.nv.constant0._ZN7cutlass13device_kernelINS_4gemm6kernel13GemmUniversalIN4cute5tupleIJiiiiEEENS1_10collective13CollectiveMmaINS1_40MainloopSm90TmaGmmaWarpSpecializedSparseILi11ENS5_IJNS4_1CILi2EEENSA_ILi1EEESC_EEENS1_32KernelTmaWarpSpecializedPingpongEEENS5_IJNSA_ILi64EEENSA_ILi128EEESG_EEENS_6half_tENS5_IJNS4_6LayoutINS5_IJiNS5_IJSB_iEEEiEEENS5_IJlNS5_IJSC_SB_EEElEEEEENSK_INS5_IJNS5_IJNS5_IJNSA_ILi8EEESB_NSA_ILi4EEEEEEiEEENS5_IJNS5_IJNSA_ILi16EEESB_SB_EEEiEEEiEEENS5_IJNS5_IJNS5_IJSG_SU_NSA_ILi1024EEEEEENSA_ILi4096EEEEEENS5_IJNS5_IJSC_NSA_ILi512EEENSA_ILi32EEEEEElEEElEEEEEEEESJ_NS5_IJlSC_lEEENS4_8TiledMMAINS4_8MMA_AtomIJNS4_4SM904GMMA6SPARSE27GMMA_64x128x32_F32F16F16_SSILNS1D_5MajorE0ELS1G_0ELNS1D_7ScaleInE1ELS1H_1ELNS1D_9SparseSelE0EEEEEENSK_INS5_IJSC_SC_SC_EEENS5_IJNSA_ILi0EEES1M_S1M_EEEEENS5_IJNS4_10UnderscoreES1P_S1P_EEEEENS4_13SM90_TMA_LOADENS4_14ComposedLayoutINS4_7SwizzleILi2ELi4ELi3EEENS4_25smem_sparse_ptr_flag_bitsILi2ELi16EEENSK_INS5_IJNS5_IJSC_SQ_EEENS5_IJSB_S13_EEEEEENS5_IJNS5_IJS1M_SG_EEESN_EEEEEEEvNS4_8identityENS4_23SM90_TMA_LOAD_MULTICASTENS1T_INS1U_ILi3ELi4ELi3EEENS4_18smem_ptr_flag_bitsILi16EEENSK_INS5_IJSQ_SG_EEENS5_IJSG_SC_EEEEEEEvS25_EENS_8epilogue10collective6detail29Sm90TmaWarpSpecializedAdapterINS2G_15DefaultEpilogueIfNS5_IJSC_llEEES2K_NS2F_6thread17LinearCombinationIfLi1EffLNS2L_9ScaleType4KindE0ELNS_15FloatRoundStyleE2EfEENS1_15EpilogueDefaultEEEEEvvEEEEvNT_6ParamsE,"a",@progbits
	.sectionflags	@""
	.align	4
.nv.constant0._ZN7cutlass13device_kernelINS_4gemm6kernel13GemmUniversalIN4cute5tupleIJiiiiEEENS1_10collective13CollectiveMmaINS1_40MainloopSm90TmaGmmaWarpSpecializedSparseILi11ENS5_IJNS4_1CILi2EEENSA_ILi1EEESC_EEENS1_32KernelTmaWarpSpecializedPingpongEEENS5_IJNSA_ILi64EEENSA_ILi128EEESG_EEENS_6half_tENS5_IJNS4_6LayoutINS5_IJiNS5_IJSB_iEEEiEEENS5_IJlNS5_IJSC_SB_EEElEEEEENSK_INS5_IJNS5_IJNS5_IJNSA_ILi8EEESB_NSA_ILi4EEEEEEiEEENS5_IJNS5_IJNSA_ILi16EEESB_SB_EEEiEEEiEEENS5_IJNS5_IJNS5_IJSG_SU_NSA_ILi1024EEEEEENSA_ILi4096EEEEEENS5_IJNS5_IJSC_NSA_ILi512EEENSA_ILi32EEEEEElEEElEEEEEEEESJ_NS5_IJlSC_lEEENS4_8TiledMMAINS4_8MMA_AtomIJNS4_4SM904GMMA6SPARSE27GMMA_64x128x32_F32F16F16_SSILNS1D_5MajorE0ELS1G_0ELNS1D_7ScaleInE1ELS1H_1ELNS1D_9SparseSelE0EEEEEENSK_INS5_IJSC_SC_SC_EEENS5_IJNSA_ILi0EEES1M_S1M_EEEEENS5_IJNS4_10UnderscoreES1P_S1P_EEEEENS4_13SM90_TMA_LOADENS4_14ComposedLayoutINS4_7SwizzleILi2ELi4ELi3EEENS4_25smem_sparse_ptr_flag_bitsILi2ELi16EEENSK_INS5_IJNS5_IJSC_SQ_EEENS5_IJSB_S13_EEEEEENS5_IJNS5_IJS1M_SG_EEESN_EEEEEEEvNS4_8identityENS4_23SM90_TMA_LOAD_MULTICASTENS1T_INS1U_ILi3ELi4ELi3EEENS4_18smem_ptr_flag_bitsILi16EEENSK_INS5_IJSQ_SG_EEENS5_IJSG_SC_EEEEEEEvS25_EENS_8epilogue10collective6detail29Sm90TmaWarpSpecializedAdapterINS2G_15DefaultEpilogueIfNS5_IJSC_llEEES2K_NS2F_6thread17LinearCombinationIfLi1EffLNS2L_9ScaleType4KindE0ELNS_15FloatRoundStyleE2EfEENS1_15EpilogueDefaultEEEEEvvEEEEvNT_6ParamsE:
	.zero		1920


//--------------------- SYMBOLS --------------------------

	.type		.nv.reservedSmem.offset0,@object
	.size		.nv.reservedSmem.offset0,0x4
